//
// Generated by NVIDIA NVVM Compiler
//
// Compiler Build ID: CL-36424714
// Cuda compilation tools, release 13.0, V13.0.88
// Based on NVVM 20.0.0
//

.version 9.0
.target sm_100
.address_size 64

	// .globl	_Z29flashattn_2warp_iA_kpad_ehalfILi16ELi16ELi4ELi32EEvPK6__halfS2_S2_Pfiif
.extern .shared .align 16 .b8 smem_raw[];

.visible .entry _Z29flashattn_2warp_iA_kpad_ehalfILi16ELi16ELi4ELi32EEvPK6__halfS2_S2_Pfiif(
	.param .u64 .ptr .align 1 _Z29flashattn_2warp_iA_kpad_ehalfILi16ELi16ELi4ELi32EEvPK6__halfS2_S2_Pfiif_param_0,
	.param .u64 .ptr .align 1 _Z29flashattn_2warp_iA_kpad_ehalfILi16ELi16ELi4ELi32EEvPK6__halfS2_S2_Pfiif_param_1,
	.param .u64 .ptr .align 1 _Z29flashattn_2warp_iA_kpad_ehalfILi16ELi16ELi4ELi32EEvPK6__halfS2_S2_Pfiif_param_2,
	.param .u64 .ptr .align 1 _Z29flashattn_2warp_iA_kpad_ehalfILi16ELi16ELi4ELi32EEvPK6__halfS2_S2_Pfiif_param_3,
	.param .u32 _Z29flashattn_2warp_iA_kpad_ehalfILi16ELi16ELi4ELi32EEvPK6__halfS2_S2_Pfiif_param_4,
	.param .u32 _Z29flashattn_2warp_iA_kpad_ehalfILi16ELi16ELi4ELi32EEvPK6__halfS2_S2_Pfiif_param_5,
	.param .f32 _Z29flashattn_2warp_iA_kpad_ehalfILi16ELi16ELi4ELi32EEvPK6__halfS2_S2_Pfiif_param_6
)
{
	.reg .pred 	%p<201>;
	.reg .b16 	%rs<124>;
	.reg .b32 	%r<447>;
	.reg .b32 	%f<923>;
	.reg .b64 	%rd<96>;

	ld.param.u64 	%rd12, [_Z29flashattn_2warp_iA_kpad_ehalfILi16ELi16ELi4ELi32EEvPK6__halfS2_S2_Pfiif_param_0];
	ld.param.u64 	%rd13, [_Z29flashattn_2warp_iA_kpad_ehalfILi16ELi16ELi4ELi32EEvPK6__halfS2_S2_Pfiif_param_1];
	ld.param.u64 	%rd14, [_Z29flashattn_2warp_iA_kpad_ehalfILi16ELi16ELi4ELi32EEvPK6__halfS2_S2_Pfiif_param_2];
	ld.param.u64 	%rd15, [_Z29flashattn_2warp_iA_kpad_ehalfILi16ELi16ELi4ELi32EEvPK6__halfS2_S2_Pfiif_param_3];
	ld.param.u32 	%r101, [_Z29flashattn_2warp_iA_kpad_ehalfILi16ELi16ELi4ELi32EEvPK6__halfS2_S2_Pfiif_param_4];
	ld.param.u32 	%r102, [_Z29flashattn_2warp_iA_kpad_ehalfILi16ELi16ELi4ELi32EEvPK6__halfS2_S2_Pfiif_param_5];
	ld.param.f32 	%f305, [_Z29flashattn_2warp_iA_kpad_ehalfILi16ELi16ELi4ELi32EEvPK6__halfS2_S2_Pfiif_param_6];
	cvta.to.global.u64 	%rd1, %rd13;
	cvta.to.global.u64 	%rd16, %rd14;
	cvta.to.global.u64 	%rd17, %rd12;
	cvta.to.global.u64 	%rd18, %rd15;
	mov.u32 	%r1, %tid.x;
	shr.u32 	%r2, %r1, 5;
	and.b32  	%r3, %r1, 31;
	mov.u32 	%r103, %ctaid.x;
	mov.u32 	%r4, %ctaid.y;
	shl.b32 	%r5, %r4, 2;
	cvt.u64.u32 	%rd19, %r103;
	cvt.s64.s32 	%rd20, %r102;
	mul.lo.s64 	%rd21, %rd20, %rd19;
	shl.b64 	%rd22, %rd21, 5;
	add.s64 	%rd2, %rd17, %rd22;
	cvt.s64.s32 	%rd23, %r101;
	mul.lo.s64 	%rd24, %rd19, %rd23;
	shl.b64 	%rd3, %rd24, 5;
	add.s64 	%rd4, %rd16, %rd3;
	shl.b64 	%rd25, %rd21, 6;
	add.s64 	%rd5, %rd18, %rd25;
	and.b32  	%r6, %r1, 15;
	shr.u32 	%r7, %r3, 4;
	setp.lt.s32 	%p1, %r101, 1;
	shl.b32 	%r104, %r7, 2;
	mov.u32 	%r105, smem_raw;
	add.s32 	%r106, %r105, %r104;
	add.s32 	%r8, %r106, 2368;
	mov.f32 	%f917, 0f00000000;
	mov.f32 	%f918, %f917;
	@%p1 bra 	$L__BB0_248;
	mov.u32 	%r9, %ntid.x;
	add.s32 	%r10, %r5, %r7;
	add.s32 	%r11, %r10, 2;
	add.s32 	%r12, %r1, %r9;
	max.u32 	%r108, %r12, 256;
	setp.lt.u32 	%p2, %r12, 256;
	selp.u32 	%r109, 1, 0, %p2;
	add.s32 	%r110, %r12, %r109;
	sub.s32 	%r111, %r108, %r110;
	div.u32 	%r112, %r111, %r9;
	add.s32 	%r13, %r112, %r109;
	max.u32 	%r113, %r12, 512;
	setp.lt.u32 	%p3, %r12, 512;
	selp.u32 	%r114, 1, 0, %p3;
	add.s32 	%r115, %r12, %r114;
	sub.s32 	%r116, %r113, %r115;
	div.u32 	%r117, %r116, %r9;
	add.s32 	%r14, %r117, %r114;
	and.b32  	%r15, %r13, 3;
	mul.wide.u32 	%rd26, %r2, 4;
	add.s64 	%rd6, %rd1, %rd26;
	mad.lo.s32 	%r118, %r2, 33, %r3;
	shl.b32 	%r119, %r118, 2;
	add.s32 	%r16, %r105, %r119;
	shr.u32 	%r121, %r12, 5;
	and.b32  	%r17, %r12, 31;
	mul.wide.u32 	%rd27, %r121, 4;
	add.s64 	%rd7, %rd1, %rd27;
	mad.lo.s32 	%r122, %r121, 33, %r17;
	shl.b32 	%r123, %r122, 2;
	add.s32 	%r18, %r105, %r123;
	add.s32 	%r19, %r12, %r9;
	shr.u32 	%r124, %r19, 5;
	and.b32  	%r20, %r19, 31;
	mul.wide.u32 	%rd28, %r124, 4;
	add.s64 	%rd8, %rd1, %rd28;
	mad.lo.s32 	%r125, %r124, 33, %r20;
	shl.b32 	%r126, %r125, 2;
	add.s32 	%r21, %r105, %r126;
	add.s32 	%r22, %r19, %r9;
	and.b32  	%r23, %r14, 3;
	and.b32  	%r127, %r1, 496;
	or.b32  	%r128, %r127, %r6;
	shl.b32 	%r129, %r128, 1;
	add.s32 	%r130, %r105, 1056;
	add.s32 	%r24, %r130, %r129;
	and.b32  	%r131, %r12, 15;
	cvt.u64.u32 	%rd9, %r131;
	shl.b32 	%r132, %r12, 1;
	and.b32  	%r133, %r132, 1022;
	add.s32 	%r25, %r130, %r133;
	and.b32  	%r134, %r19, 15;
	cvt.u64.u32 	%rd10, %r134;
	shl.b32 	%r135, %r19, 1;
	and.b32  	%r136, %r135, 1022;
	add.s32 	%r26, %r130, %r136;
	shl.b32 	%r137, %r4, 6;
	mul.wide.u32 	%rd29, %r137, 2;
	add.s64 	%rd11, %rd2, %rd29;
	shl.b32 	%r138, %r3, 2;
	add.s32 	%r27, %r105, %r138;
	shl.b32 	%r139, %r3, 1;
	add.s32 	%r140, %r105, 2080;
	add.s32 	%r28, %r140, %r139;
	add.s32 	%r29, %r5, 1;
	add.s32 	%r30, %r5, 2;
	add.s32 	%r31, %r5, 3;
	shl.b32 	%r141, %r6, 1;
	add.s32 	%r32, %r130, %r141;
	shl.b32 	%r142, %r7, 6;
	add.s32 	%r33, %r140, %r142;
	shl.b32 	%r34, %r9, 2;
	mov.b32 	%r432, 0;
	mov.f32 	%f823, 0f00000000;
	mov.f32 	%f819, 0fFF800000;
	mov.f32 	%f820, %f819;
	mov.f32 	%f821, %f819;
	mov.f32 	%f822, %f819;
	mov.f32 	%f824, %f823;
	mov.f32 	%f825, %f823;
	mov.f32 	%f826, %f823;
	mov.f32 	%f918, %f823;
	mov.f32 	%f917, %f823;
$L__BB0_2:
	setp.gt.u32 	%p4, %r1, 255;
	@%p4 bra 	$L__BB0_24;
	setp.eq.s32 	%p5, %r15, 3;
	mov.f32 	%f309, 0f00000000;
	// begin inline asm
	{.reg .f16 low;
  cvt.rn.f16.f32 low, %f309;
  mov.b32 %r143, {low,low};}

	// end inline asm
	mov.u32 	%r436, %r1;
	@%p5 bra 	$L__BB0_13;
	add.s32 	%r37, %r3, %r432;
	setp.ge.s32 	%p6, %r37, %r101;
	mov.u32 	%r433, %r143;
	@%p6 bra 	$L__BB0_6;
	mul.wide.u32 	%rd30, %r37, 32;
	add.s64 	%rd31, %rd30, %rd3;
	add.s64 	%rd32, %rd6, %rd31;
	ld.global.nc.u32 	%r433, [%rd32];
$L__BB0_6:
	setp.eq.s32 	%p7, %r15, 0;
	st.shared.u32 	[%r16], %r433;
	mov.u32 	%r436, %r12;
	@%p7 bra 	$L__BB0_13;
	add.s32 	%r40, %r17, %r432;
	setp.ge.s32 	%p8, %r40, %r101;
	mov.u32 	%r434, %r143;
	@%p8 bra 	$L__BB0_9;
	mul.wide.u32 	%rd33, %r40, 32;
	add.s64 	%rd34, %rd33, %rd3;
	add.s64 	%rd35, %rd7, %rd34;
	ld.global.nc.u32 	%r434, [%rd35];
$L__BB0_9:
	setp.eq.s32 	%p9, %r15, 1;
	st.shared.u32 	[%r18], %r434;
	mov.u32 	%r436, %r19;
	@%p9 bra 	$L__BB0_13;
	add.s32 	%r43, %r20, %r432;
	setp.ge.s32 	%p10, %r43, %r101;
	mov.u32 	%r435, %r143;
	@%p10 bra 	$L__BB0_12;
	mul.wide.u32 	%rd36, %r43, 32;
	add.s64 	%rd37, %rd36, %rd3;
	add.s64 	%rd38, %rd8, %rd37;
	ld.global.nc.u32 	%r435, [%rd38];
$L__BB0_12:
	st.shared.u32 	[%r21], %r435;
	mov.u32 	%r436, %r22;
$L__BB0_13:
	setp.lt.u32 	%p11, %r13, 3;
	@%p11 bra 	$L__BB0_24;
	shl.b32 	%r144, %r9, 1;
	add.s32 	%r440, %r144, %r436;
	mad.lo.s32 	%r439, %r9, 3, %r436;
	add.s32 	%r438, %r9, %r436;
$L__BB0_15:
	shr.u32 	%r58, %r436, 5;
	and.b32  	%r59, %r436, 31;
	add.s32 	%r60, %r59, %r432;
	setp.ge.s32 	%p12, %r60, %r101;
	mov.u32 	%r442, %r143;
	@%p12 bra 	$L__BB0_17;
	mul.wide.u32 	%rd39, %r60, 32;
	add.s64 	%rd40, %rd39, %rd3;
	add.s64 	%rd41, %rd1, %rd40;
	mul.wide.u32 	%rd42, %r58, 4;
	add.s64 	%rd43, %rd41, %rd42;
	ld.global.nc.u32 	%r442, [%rd43];
$L__BB0_17:
	mad.lo.s32 	%r145, %r58, 33, %r59;
	shl.b32 	%r146, %r145, 2;
	mov.u32 	%r147, smem_raw;
	add.s32 	%r148, %r147, %r146;
	st.shared.u32 	[%r148], %r442;
	shr.u32 	%r63, %r438, 5;
	and.b32  	%r64, %r438, 31;
	add.s32 	%r65, %r64, %r432;
	setp.ge.s32 	%p13, %r65, %r101;
	mov.u32 	%r443, %r143;
	@%p13 bra 	$L__BB0_19;
	mul.wide.u32 	%rd44, %r65, 32;
	add.s64 	%rd45, %rd44, %rd3;
	add.s64 	%rd46, %rd1, %rd45;
	mul.wide.u32 	%rd47, %r63, 4;
	add.s64 	%rd48, %rd46, %rd47;
	ld.global.nc.u32 	%r443, [%rd48];
$L__BB0_19:
	mad.lo.s32 	%r149, %r63, 33, %r64;
	shl.b32 	%r150, %r149, 2;
	mov.u32 	%r151, smem_raw;
	add.s32 	%r152, %r151, %r150;
	st.shared.u32 	[%r152], %r443;
	add.s32 	%r68, %r436, %r9;
	shr.u32 	%r69, %r440, 5;
	and.b32  	%r70, %r440, 31;
	add.s32 	%r71, %r70, %r432;
	setp.ge.s32 	%p14, %r71, %r101;
	mov.u32 	%r444, %r143;
	@%p14 bra 	$L__BB0_21;
	mul.wide.u32 	%rd49, %r71, 32;
	add.s64 	%rd50, %rd49, %rd3;
	add.s64 	%rd51, %rd1, %rd50;
	mul.wide.u32 	%rd52, %r69, 4;
	add.s64 	%rd53, %rd51, %rd52;
	ld.global.nc.u32 	%r444, [%rd53];
$L__BB0_21:
	mad.lo.s32 	%r153, %r69, 33, %r70;
	shl.b32 	%r154, %r153, 2;
	mov.u32 	%r155, smem_raw;
	add.s32 	%r156, %r155, %r154;
	st.shared.u32 	[%r156], %r444;
	add.s32 	%r74, %r68, %r9;
	shr.u32 	%r75, %r439, 5;
	and.b32  	%r76, %r439, 31;
	add.s32 	%r77, %r76, %r432;
	setp.ge.s32 	%p15, %r77, %r101;
	mov.u32 	%r445, %r143;
	@%p15 bra 	$L__BB0_23;
	mul.wide.u32 	%rd54, %r77, 32;
	add.s64 	%rd55, %rd54, %rd3;
	add.s64 	%rd56, %rd1, %rd55;
	mul.wide.u32 	%rd57, %r75, 4;
	add.s64 	%rd58, %rd56, %rd57;
	ld.global.nc.u32 	%r445, [%rd58];
$L__BB0_23:
	mad.lo.s32 	%r157, %r75, 33, %r76;
	shl.b32 	%r158, %r157, 2;
	mov.u32 	%r159, smem_raw;
	add.s32 	%r160, %r159, %r158;
	st.shared.u32 	[%r160], %r445;
	add.s32 	%r161, %r74, %r9;
	add.s32 	%r436, %r161, %r9;
	add.s32 	%r440, %r440, %r34;
	add.s32 	%r439, %r439, %r34;
	add.s32 	%r438, %r438, %r34;
	setp.lt.u32 	%p16, %r436, 256;
	@%p16 bra 	$L__BB0_15;
$L__BB0_24:
	setp.gt.u32 	%p17, %r1, 511;
	@%p17 bra 	$L__BB0_45;
	setp.eq.s32 	%p18, %r23, 3;
	mov.f32 	%f310, 0f00000000;
	// begin inline asm
	{  cvt.rn.f16.f32 %rs16, %f310;}

	// end inline asm
	mov.u32 	%r437, %r1;
	@%p18 bra 	$L__BB0_35;
	shr.u32 	%r162, %r1, 4;
	add.s32 	%r50, %r162, %r432;
	setp.ge.s32 	%p19, %r50, %r101;
	mov.u16 	%rs117, %rs16;
	@%p19 bra 	$L__BB0_28;
	mul.wide.u32 	%rd59, %r50, 16;
	cvt.u64.u32 	%rd60, %r6;
	or.b64  	%rd61, %rd59, %rd60;
	shl.b64 	%rd62, %rd61, 1;
	add.s64 	%rd63, %rd4, %rd62;
	ld.global.nc.u16 	%rs117, [%rd63];
$L__BB0_28:
	setp.eq.s32 	%p20, %r23, 0;
	st.shared.u16 	[%r24], %rs117;
	mov.u32 	%r437, %r12;
	@%p20 bra 	$L__BB0_35;
	shr.u32 	%r163, %r12, 4;
	add.s32 	%r51, %r163, %r432;
	setp.ge.s32 	%p21, %r51, %r101;
	mov.u16 	%rs118, %rs16;
	@%p21 bra 	$L__BB0_31;
	mul.wide.u32 	%rd64, %r51, 16;
	or.b64  	%rd65, %rd64, %rd9;
	shl.b64 	%rd66, %rd65, 1;
	add.s64 	%rd67, %rd4, %rd66;
	ld.global.nc.u16 	%rs118, [%rd67];
$L__BB0_31:
	setp.eq.s32 	%p22, %r23, 1;
	st.shared.u16 	[%r25], %rs118;
	mov.u32 	%r437, %r19;
	@%p22 bra 	$L__BB0_35;
	shr.u32 	%r164, %r19, 4;
	add.s32 	%r52, %r164, %r432;
	setp.ge.s32 	%p23, %r52, %r101;
	mov.u16 	%rs119, %rs16;
	@%p23 bra 	$L__BB0_34;
	mul.wide.u32 	%rd68, %r52, 16;
	or.b64  	%rd69, %rd68, %rd10;
	shl.b64 	%rd70, %rd69, 1;
	add.s64 	%rd71, %rd4, %rd70;
	ld.global.nc.u16 	%rs119, [%rd71];
$L__BB0_34:
	st.shared.u16 	[%r26], %rs119;
	mov.u32 	%r437, %r22;
$L__BB0_35:
	setp.lt.u32 	%p24, %r14, 3;
	@%p24 bra 	$L__BB0_45;
$L__BB0_36:
	shr.u32 	%r165, %r437, 4;
	and.b32  	%r85, %r437, 15;
	add.s32 	%r86, %r165, %r432;
	setp.ge.s32 	%p25, %r86, %r101;
	mov.u16 	%rs120, %rs16;
	@%p25 bra 	$L__BB0_38;
	mul.wide.u32 	%rd72, %r86, 16;
	cvt.u64.u32 	%rd73, %r85;
	or.b64  	%rd74, %rd72, %rd73;
	shl.b64 	%rd75, %rd74, 1;
	add.s64 	%rd76, %rd4, %rd75;
	ld.global.nc.u16 	%rs120, [%rd76];
$L__BB0_38:
	and.b32  	%r166, %r437, 496;
	or.b32  	%r167, %r166, %r85;
	shl.b32 	%r168, %r167, 1;
	mov.u32 	%r169, smem_raw;
	add.s32 	%r170, %r169, %r168;
	st.shared.u16 	[%r170+1056], %rs120;
	add.s32 	%r87, %r437, %r9;
	shr.u32 	%r171, %r87, 4;
	and.b32  	%r88, %r87, 15;
	add.s32 	%r89, %r171, %r432;
	setp.ge.s32 	%p26, %r89, %r101;
	mov.u16 	%rs121, %rs16;
	@%p26 bra 	$L__BB0_40;
	mul.wide.u32 	%rd77, %r89, 16;
	cvt.u64.u32 	%rd78, %r88;
	or.b64  	%rd79, %rd77, %rd78;
	shl.b64 	%rd80, %rd79, 1;
	add.s64 	%rd81, %rd4, %rd80;
	ld.global.nc.u16 	%rs121, [%rd81];
$L__BB0_40:
	and.b32  	%r172, %r87, 496;
	or.b32  	%r173, %r172, %r88;
	shl.b32 	%r174, %r173, 1;
	mov.u32 	%r175, smem_raw;
	add.s32 	%r176, %r175, %r174;
	st.shared.u16 	[%r176+1056], %rs121;
	add.s32 	%r90, %r87, %r9;
	shr.u32 	%r177, %r90, 4;
	and.b32  	%r91, %r90, 15;
	add.s32 	%r92, %r177, %r432;
	setp.ge.s32 	%p27, %r92, %r101;
	mov.u16 	%rs122, %rs16;
	@%p27 bra 	$L__BB0_42;
	mul.wide.u32 	%rd82, %r92, 16;
	cvt.u64.u32 	%rd83, %r91;
	or.b64  	%rd84, %rd82, %rd83;
	shl.b64 	%rd85, %rd84, 1;
	add.s64 	%rd86, %rd4, %rd85;
	ld.global.nc.u16 	%rs122, [%rd86];
$L__BB0_42:
	and.b32  	%r178, %r90, 496;
	or.b32  	%r179, %r178, %r91;
	shl.b32 	%r180, %r179, 1;
	mov.u32 	%r181, smem_raw;
	add.s32 	%r182, %r181, %r180;
	st.shared.u16 	[%r182+1056], %rs122;
	add.s32 	%r93, %r90, %r9;
	shr.u32 	%r183, %r93, 4;
	and.b32  	%r94, %r93, 15;
	add.s32 	%r95, %r183, %r432;
	setp.ge.s32 	%p28, %r95, %r101;
	mov.u16 	%rs123, %rs16;
	@%p28 bra 	$L__BB0_44;
	mul.wide.u32 	%rd87, %r95, 16;
	cvt.u64.u32 	%rd88, %r94;
	or.b64  	%rd89, %rd87, %rd88;
	shl.b64 	%rd90, %rd89, 1;
	add.s64 	%rd91, %rd4, %rd90;
	ld.global.nc.u16 	%rs123, [%rd91];
$L__BB0_44:
	and.b32  	%r184, %r93, 496;
	or.b32  	%r185, %r184, %r94;
	shl.b32 	%r186, %r185, 1;
	mov.u32 	%r187, smem_raw;
	add.s32 	%r188, %r187, %r186;
	st.shared.u16 	[%r188+1056], %rs123;
	add.s32 	%r437, %r93, %r9;
	setp.lt.u32 	%p29, %r437, 512;
	@%p29 bra 	$L__BB0_36;
$L__BB0_45:
	setp.gt.u32 	%p30, %r1, 31;
	bar.sync 	0;
	@%p30 bra 	$L__BB0_86;
	setp.ge.s32 	%p31, %r5, %r102;
	add.s32 	%r97, %r432, %r3;
	mov.f32 	%f829, 0fFF800000;
	@%p31 bra 	$L__BB0_48;
	ld.shared.u32 	%r191, [%r27];
	ld.global.nc.u32 	%r189, [%rd11];
	// begin inline asm
	{.reg .f16 low,high;
  mov.b32 {low,high},%r189;
  cvt.f32.f16 %f312, low;}

	// end inline asm
	// begin inline asm
	{.reg .f16 low,high;
  mov.b32 {low,high},%r189;
  cvt.f32.f16 %f313, high;}

	// end inline asm
	// begin inline asm
	{.reg .f16 low,high;
  mov.b32 {low,high},%r191;
  cvt.f32.f16 %f314, low;}

	// end inline asm
	// begin inline asm
	{.reg .f16 low,high;
  mov.b32 {low,high},%r191;
  cvt.f32.f16 %f315, high;}

	// end inline asm
	mul.f32 	%f344, %f313, %f315;
	fma.rn.f32 	%f345, %f312, %f314, %f344;
	add.f32 	%f346, %f345, 0f00000000;
	ld.shared.u32 	%r195, [%r27+132];
	ld.global.nc.u32 	%r193, [%rd11+4];
	// begin inline asm
	{.reg .f16 low,high;
  mov.b32 {low,high},%r193;
  cvt.f32.f16 %f316, low;}

	// end inline asm
	// begin inline asm
	{.reg .f16 low,high;
  mov.b32 {low,high},%r193;
  cvt.f32.f16 %f317, high;}

	// end inline asm
	// begin inline asm
	{.reg .f16 low,high;
  mov.b32 {low,high},%r195;
  cvt.f32.f16 %f318, low;}

	// end inline asm
	// begin inline asm
	{.reg .f16 low,high;
  mov.b32 {low,high},%r195;
  cvt.f32.f16 %f319, high;}

	// end inline asm
	mul.f32 	%f347, %f317, %f319;
	fma.rn.f32 	%f348, %f316, %f318, %f347;
	add.f32 	%f349, %f346, %f348;
	ld.shared.u32 	%r199, [%r27+264];
	ld.global.nc.u32 	%r197, [%rd11+8];
	// begin inline asm
	{.reg .f16 low,high;
  mov.b32 {low,high},%r197;
  cvt.f32.f16 %f320, low;}

	// end inline asm
	// begin inline asm
	{.reg .f16 low,high;
  mov.b32 {low,high},%r197;
  cvt.f32.f16 %f321, high;}

	// end inline asm
	// begin inline asm
	{.reg .f16 low,high;
  mov.b32 {low,high},%r199;
  cvt.f32.f16 %f322, low;}

	// end inline asm
	// begin inline asm
	{.reg .f16 low,high;
  mov.b32 {low,high},%r199;
  cvt.f32.f16 %f323, high;}

	// end inline asm
	mul.f32 	%f350, %f321, %f323;
	fma.rn.f32 	%f351, %f320, %f322, %f350;
	add.f32 	%f352, %f349, %f351;
	ld.shared.u32 	%r203, [%r27+396];
	ld.global.nc.u32 	%r201, [%rd11+12];
	// begin inline asm
	{.reg .f16 low,high;
  mov.b32 {low,high},%r201;
  cvt.f32.f16 %f324, low;}

	// end inline asm
	// begin inline asm
	{.reg .f16 low,high;
  mov.b32 {low,high},%r201;
  cvt.f32.f16 %f325, high;}

	// end inline asm
	// begin inline asm
	{.reg .f16 low,high;
  mov.b32 {low,high},%r203;
  cvt.f32.f16 %f326, low;}

	// end inline asm
	// begin inline asm
	{.reg .f16 low,high;
  mov.b32 {low,high},%r203;
  cvt.f32.f16 %f327, high;}

	// end inline asm
	mul.f32 	%f353, %f325, %f327;
	fma.rn.f32 	%f354, %f324, %f326, %f353;
	add.f32 	%f355, %f352, %f354;
	ld.shared.u32 	%r207, [%r27+528];
	ld.global.nc.u32 	%r205, [%rd11+16];
	// begin inline asm
	{.reg .f16 low,high;
  mov.b32 {low,high},%r205;
  cvt.f32.f16 %f328, low;}

	// end inline asm
	// begin inline asm
	{.reg .f16 low,high;
  mov.b32 {low,high},%r205;
  cvt.f32.f16 %f329, high;}

	// end inline asm
	// begin inline asm
	{.reg .f16 low,high;
  mov.b32 {low,high},%r207;
  cvt.f32.f16 %f330, low;}

	// end inline asm
	// begin inline asm
	{.reg .f16 low,high;
  mov.b32 {low,high},%r207;
  cvt.f32.f16 %f331, high;}

	// end inline asm
	mul.f32 	%f356, %f329, %f331;
	fma.rn.f32 	%f357, %f328, %f330, %f356;
	add.f32 	%f358, %f355, %f357;
	ld.shared.u32 	%r211, [%r27+660];
	ld.global.nc.u32 	%r209, [%rd11+20];
	// begin inline asm
	{.reg .f16 low,high;
  mov.b32 {low,high},%r209;
  cvt.f32.f16 %f332, low;}

	// end inline asm
	// begin inline asm
	{.reg .f16 low,high;
  mov.b32 {low,high},%r209;
  cvt.f32.f16 %f333, high;}

	// end inline asm
	// begin inline asm
	{.reg .f16 low,high;
  mov.b32 {low,high},%r211;
  cvt.f32.f16 %f334, low;}

	// end inline asm
	// begin inline asm
	{.reg .f16 low,high;
  mov.b32 {low,high},%r211;
  cvt.f32.f16 %f335, high;}

	// end inline asm
	mul.f32 	%f359, %f333, %f335;
	fma.rn.f32 	%f360, %f332, %f334, %f359;
	add.f32 	%f361, %f358, %f360;
	ld.shared.u32 	%r215, [%r27+792];
	ld.global.nc.u32 	%r213, [%rd11+24];
	// begin inline asm
	{.reg .f16 low,high;
  mov.b32 {low,high},%r213;
  cvt.f32.f16 %f336, low;}

	// end inline asm
	// begin inline asm
	{.reg .f16 low,high;
  mov.b32 {low,high},%r213;
  cvt.f32.f16 %f337, high;}

	// end inline asm
	// begin inline asm
	{.reg .f16 low,high;
  mov.b32 {low,high},%r215;
  cvt.f32.f16 %f338, low;}

	// end inline asm
	// begin inline asm
	{.reg .f16 low,high;
  mov.b32 {low,high},%r215;
  cvt.f32.f16 %f339, high;}

	// end inline asm
	mul.f32 	%f362, %f337, %f339;
	fma.rn.f32 	%f363, %f336, %f338, %f362;
	add.f32 	%f364, %f361, %f363;
	ld.shared.u32 	%r219, [%r27+924];
	ld.global.nc.u32 	%r217, [%rd11+28];
	// begin inline asm
	{.reg .f16 low,high;
  mov.b32 {low,high},%r217;
  cvt.f32.f16 %f340, low;}

	// end inline asm
	// begin inline asm
	{.reg .f16 low,high;
  mov.b32 {low,high},%r217;
  cvt.f32.f16 %f341, high;}

	// end inline asm
	// begin inline asm
	{.reg .f16 low,high;
  mov.b32 {low,high},%r219;
  cvt.f32.f16 %f342, low;}

	// end inline asm
	// begin inline asm
	{.reg .f16 low,high;
  mov.b32 {low,high},%r219;
  cvt.f32.f16 %f343, high;}

	// end inline asm
	mul.f32 	%f365, %f341, %f343;
	fma.rn.f32 	%f366, %f340, %f342, %f365;
	add.f32 	%f367, %f364, %f366;
	mul.f32 	%f829, %f305, %f367;
$L__BB0_48:
	setp.ge.s32 	%p32, %r97, %r101;
	setp.ge.s32 	%p33, %r5, %r102;
	mov.b32 	%r221, %f829;
	shfl.sync.bfly.b32	%r222|%p34, %r221, 16, 31, -1;
	mov.b32 	%f369, %r222;
	max.f32 	%f370, %f829, %f369;
	mov.b32 	%r223, %f370;
	shfl.sync.bfly.b32	%r224|%p35, %r223, 8, 31, -1;
	mov.b32 	%f371, %r224;
	max.f32 	%f372, %f370, %f371;
	mov.b32 	%r225, %f372;
	shfl.sync.bfly.b32	%r226|%p36, %r225, 4, 31, -1;
	mov.b32 	%f373, %r226;
	max.f32 	%f374, %f372, %f373;
	mov.b32 	%r227, %f374;
	shfl.sync.bfly.b32	%r228|%p37, %r227, 2, 31, -1;
	mov.b32 	%f375, %r228;
	max.f32 	%f376, %f374, %f375;
	mov.b32 	%r229, %f376;
	shfl.sync.bfly.b32	%r230|%p38, %r229, 1, 31, -1;
	mov.b32 	%f377, %r230;
	max.f32 	%f13, %f376, %f377;
	mov.f32 	%f830, 0f00000000;
	or.pred  	%p39, %p32, %p33;
	@%p39 bra 	$L__BB0_50;
	sub.f32 	%f378, %f829, %f13;
	mul.f32 	%f379, %f378, 0f3FB8AA3B;
	ex2.approx.f32 	%f830, %f379;
$L__BB0_50:
	mov.b32 	%r231, %f830;
	shfl.sync.bfly.b32	%r232|%p40, %r231, 16, 31, -1;
	mov.b32 	%f381, %r232;
	add.f32 	%f382, %f830, %f381;
	mov.b32 	%r233, %f382;
	shfl.sync.bfly.b32	%r234|%p41, %r233, 8, 31, -1;
	mov.b32 	%f383, %r234;
	add.f32 	%f384, %f382, %f383;
	mov.b32 	%r235, %f384;
	shfl.sync.bfly.b32	%r236|%p42, %r235, 4, 31, -1;
	mov.b32 	%f385, %r236;
	add.f32 	%f386, %f384, %f385;
	mov.b32 	%r237, %f386;
	shfl.sync.bfly.b32	%r238|%p43, %r237, 2, 31, -1;
	mov.b32 	%f387, %r238;
	add.f32 	%f388, %f386, %f387;
	mov.b32 	%r239, %f388;
	shfl.sync.bfly.b32	%r240|%p44, %r239, 1, 31, -1;
	mov.b32 	%f389, %r240;
	add.f32 	%f16, %f388, %f389;
	max.f32 	%f17, %f822, %f13;
	setp.eq.f32 	%p45, %f826, 0f00000000;
	mov.f32 	%f831, 0f00000000;
	@%p45 bra 	$L__BB0_52;
	sub.f32 	%f390, %f822, %f17;
	mul.f32 	%f391, %f390, 0f3FB8AA3B;
	ex2.approx.f32 	%f831, %f391;
$L__BB0_52:
	setp.eq.f32 	%p46, %f16, 0f00000000;
	mov.f32 	%f832, 0f00000000;
	@%p46 bra 	$L__BB0_54;
	sub.f32 	%f393, %f13, %f17;
	mul.f32 	%f394, %f393, 0f3FB8AA3B;
	ex2.approx.f32 	%f832, %f394;
$L__BB0_54:
	setp.ne.s32 	%p47, %r3, 0;
	mul.f32 	%f396, %f16, %f832;
	fma.rn.f32 	%f826, %f826, %f831, %f396;
	// begin inline asm
	{  cvt.rn.f16.f32 %rs17, %f830;}

	// end inline asm
	st.shared.u16 	[%r28], %rs17;
	@%p47 bra 	$L__BB0_56;
	st.shared.f32 	[smem_raw+2336], %f17;
	st.shared.f32 	[smem_raw+2352], %f826;
	st.shared.f32 	[smem_raw+2368], %f831;
	st.shared.f32 	[smem_raw+2384], %f832;
$L__BB0_56:
	setp.ge.s32 	%p48, %r29, %r102;
	mov.f32 	%f833, 0fFF800000;
	@%p48 bra 	$L__BB0_58;
	ld.shared.u32 	%r243, [%r27];
	ld.global.nc.u32 	%r241, [%rd11+32];
	// begin inline asm
	{.reg .f16 low,high;
  mov.b32 {low,high},%r241;
  cvt.f32.f16 %f398, low;}

	// end inline asm
	// begin inline asm
	{.reg .f16 low,high;
  mov.b32 {low,high},%r241;
  cvt.f32.f16 %f399, high;}

	// end inline asm
	// begin inline asm
	{.reg .f16 low,high;
  mov.b32 {low,high},%r243;
  cvt.f32.f16 %f400, low;}

	// end inline asm
	// begin inline asm
	{.reg .f16 low,high;
  mov.b32 {low,high},%r243;
  cvt.f32.f16 %f401, high;}

	// end inline asm
	mul.f32 	%f430, %f399, %f401;
	fma.rn.f32 	%f431, %f398, %f400, %f430;
	add.f32 	%f432, %f431, 0f00000000;
	ld.shared.u32 	%r247, [%r27+132];
	ld.global.nc.u32 	%r245, [%rd11+36];
	// begin inline asm
	{.reg .f16 low,high;
  mov.b32 {low,high},%r245;
  cvt.f32.f16 %f402, low;}

	// end inline asm
	// begin inline asm
	{.reg .f16 low,high;
  mov.b32 {low,high},%r245;
  cvt.f32.f16 %f403, high;}

	// end inline asm
	// begin inline asm
	{.reg .f16 low,high;
  mov.b32 {low,high},%r247;
  cvt.f32.f16 %f404, low;}

	// end inline asm
	// begin inline asm
	{.reg .f16 low,high;
  mov.b32 {low,high},%r247;
  cvt.f32.f16 %f405, high;}

	// end inline asm
	mul.f32 	%f433, %f403, %f405;
	fma.rn.f32 	%f434, %f402, %f404, %f433;
	add.f32 	%f435, %f432, %f434;
	ld.shared.u32 	%r251, [%r27+264];
	ld.global.nc.u32 	%r249, [%rd11+40];
	// begin inline asm
	{.reg .f16 low,high;
  mov.b32 {low,high},%r249;
  cvt.f32.f16 %f406, low;}

	// end inline asm
	// begin inline asm
	{.reg .f16 low,high;
  mov.b32 {low,high},%r249;
  cvt.f32.f16 %f407, high;}

	// end inline asm
	// begin inline asm
	{.reg .f16 low,high;
  mov.b32 {low,high},%r251;
  cvt.f32.f16 %f408, low;}

	// end inline asm
	// begin inline asm
	{.reg .f16 low,high;
  mov.b32 {low,high},%r251;
  cvt.f32.f16 %f409, high;}

	// end inline asm
	mul.f32 	%f436, %f407, %f409;
	fma.rn.f32 	%f437, %f406, %f408, %f436;
	add.f32 	%f438, %f435, %f437;
	ld.shared.u32 	%r255, [%r27+396];
	ld.global.nc.u32 	%r253, [%rd11+44];
	// begin inline asm
	{.reg .f16 low,high;
  mov.b32 {low,high},%r253;
  cvt.f32.f16 %f410, low;}

	// end inline asm
	// begin inline asm
	{.reg .f16 low,high;
  mov.b32 {low,high},%r253;
  cvt.f32.f16 %f411, high;}

	// end inline asm
	// begin inline asm
	{.reg .f16 low,high;
  mov.b32 {low,high},%r255;
  cvt.f32.f16 %f412, low;}

	// end inline asm
	// begin inline asm
	{.reg .f16 low,high;
  mov.b32 {low,high},%r255;
  cvt.f32.f16 %f413, high;}

	// end inline asm
	mul.f32 	%f439, %f411, %f413;
	fma.rn.f32 	%f440, %f410, %f412, %f439;
	add.f32 	%f441, %f438, %f440;
	ld.shared.u32 	%r259, [%r27+528];
	ld.global.nc.u32 	%r257, [%rd11+48];
	// begin inline asm
	{.reg .f16 low,high;
  mov.b32 {low,high},%r257;
  cvt.f32.f16 %f414, low;}

	// end inline asm
	// begin inline asm
	{.reg .f16 low,high;
  mov.b32 {low,high},%r257;
  cvt.f32.f16 %f415, high;}

	// end inline asm
	// begin inline asm
	{.reg .f16 low,high;
  mov.b32 {low,high},%r259;
  cvt.f32.f16 %f416, low;}

	// end inline asm
	// begin inline asm
	{.reg .f16 low,high;
  mov.b32 {low,high},%r259;
  cvt.f32.f16 %f417, high;}

	// end inline asm
	mul.f32 	%f442, %f415, %f417;
	fma.rn.f32 	%f443, %f414, %f416, %f442;
	add.f32 	%f444, %f441, %f443;
	ld.shared.u32 	%r263, [%r27+660];
	ld.global.nc.u32 	%r261, [%rd11+52];
	// begin inline asm
	{.reg .f16 low,high;
  mov.b32 {low,high},%r261;
  cvt.f32.f16 %f418, low;}

	// end inline asm
	// begin inline asm
	{.reg .f16 low,high;
  mov.b32 {low,high},%r261;
  cvt.f32.f16 %f419, high;}

	// end inline asm
	// begin inline asm
	{.reg .f16 low,high;
  mov.b32 {low,high},%r263;
  cvt.f32.f16 %f420, low;}

	// end inline asm
	// begin inline asm
	{.reg .f16 low,high;
  mov.b32 {low,high},%r263;
  cvt.f32.f16 %f421, high;}

	// end inline asm
	mul.f32 	%f445, %f419, %f421;
	fma.rn.f32 	%f446, %f418, %f420, %f445;
	add.f32 	%f447, %f444, %f446;
	ld.shared.u32 	%r267, [%r27+792];
	ld.global.nc.u32 	%r265, [%rd11+56];
	// begin inline asm
	{.reg .f16 low,high;
  mov.b32 {low,high},%r265;
  cvt.f32.f16 %f422, low;}

	// end inline asm
	// begin inline asm
	{.reg .f16 low,high;
  mov.b32 {low,high},%r265;
  cvt.f32.f16 %f423, high;}

	// end inline asm
	// begin inline asm
	{.reg .f16 low,high;
  mov.b32 {low,high},%r267;
  cvt.f32.f16 %f424, low;}

	// end inline asm
	// begin inline asm
	{.reg .f16 low,high;
  mov.b32 {low,high},%r267;
  cvt.f32.f16 %f425, high;}

	// end inline asm
	mul.f32 	%f448, %f423, %f425;
	fma.rn.f32 	%f449, %f422, %f424, %f448;
	add.f32 	%f450, %f447, %f449;
	ld.shared.u32 	%r271, [%r27+924];
	ld.global.nc.u32 	%r269, [%rd11+60];
	// begin inline asm
	{.reg .f16 low,high;
  mov.b32 {low,high},%r269;
  cvt.f32.f16 %f426, low;}

	// end inline asm
	// begin inline asm
	{.reg .f16 low,high;
  mov.b32 {low,high},%r269;
  cvt.f32.f16 %f427, high;}

	// end inline asm
	// begin inline asm
	{.reg .f16 low,high;
  mov.b32 {low,high},%r271;
  cvt.f32.f16 %f428, low;}

	// end inline asm
	// begin inline asm
	{.reg .f16 low,high;
  mov.b32 {low,high},%r271;
  cvt.f32.f16 %f429, high;}

	// end inline asm
	mul.f32 	%f451, %f427, %f429;
	fma.rn.f32 	%f452, %f426, %f428, %f451;
	add.f32 	%f453, %f450, %f452;
	mul.f32 	%f833, %f305, %f453;
$L__BB0_58:
	setp.ge.s32 	%p49, %r97, %r101;
	setp.ge.s32 	%p50, %r29, %r102;
	mov.b32 	%r273, %f833;
	shfl.sync.bfly.b32	%r274|%p51, %r273, 16, 31, -1;
	mov.b32 	%f455, %r274;
	max.f32 	%f456, %f833, %f455;
	mov.b32 	%r275, %f456;
	shfl.sync.bfly.b32	%r276|%p52, %r275, 8, 31, -1;
	mov.b32 	%f457, %r276;
	max.f32 	%f458, %f456, %f457;
	mov.b32 	%r277, %f458;
	shfl.sync.bfly.b32	%r278|%p53, %r277, 4, 31, -1;
	mov.b32 	%f459, %r278;
	max.f32 	%f460, %f458, %f459;
	mov.b32 	%r279, %f460;
	shfl.sync.bfly.b32	%r280|%p54, %r279, 2, 31, -1;
	mov.b32 	%f461, %r280;
	max.f32 	%f462, %f460, %f461;
	mov.b32 	%r281, %f462;
	shfl.sync.bfly.b32	%r282|%p55, %r281, 1, 31, -1;
	mov.b32 	%f463, %r282;
	max.f32 	%f25, %f462, %f463;
	mov.f32 	%f834, 0f00000000;
	or.pred  	%p56, %p49, %p50;
	@%p56 bra 	$L__BB0_60;
	sub.f32 	%f464, %f833, %f25;
	mul.f32 	%f465, %f464, 0f3FB8AA3B;
	ex2.approx.f32 	%f834, %f465;
$L__BB0_60:
	mov.b32 	%r283, %f834;
	shfl.sync.bfly.b32	%r284|%p57, %r283, 16, 31, -1;
	mov.b32 	%f467, %r284;
	add.f32 	%f468, %f834, %f467;
	mov.b32 	%r285, %f468;
	shfl.sync.bfly.b32	%r286|%p58, %r285, 8, 31, -1;
	mov.b32 	%f469, %r286;
	add.f32 	%f470, %f468, %f469;
	mov.b32 	%r287, %f470;
	shfl.sync.bfly.b32	%r288|%p59, %r287, 4, 31, -1;
	mov.b32 	%f471, %r288;
	add.f32 	%f472, %f470, %f471;
	mov.b32 	%r289, %f472;
	shfl.sync.bfly.b32	%r290|%p60, %r289, 2, 31, -1;
	mov.b32 	%f473, %r290;
	add.f32 	%f474, %f472, %f473;
	mov.b32 	%r291, %f474;
	shfl.sync.bfly.b32	%r292|%p61, %r291, 1, 31, -1;
	mov.b32 	%f475, %r292;
	add.f32 	%f28, %f474, %f475;
	max.f32 	%f29, %f821, %f25;
	setp.eq.f32 	%p62, %f825, 0f00000000;
	mov.f32 	%f835, 0f00000000;
	@%p62 bra 	$L__BB0_62;
	sub.f32 	%f476, %f821, %f29;
	mul.f32 	%f477, %f476, 0f3FB8AA3B;
	ex2.approx.f32 	%f835, %f477;
$L__BB0_62:
	setp.eq.f32 	%p63, %f28, 0f00000000;
	mov.f32 	%f836, 0f00000000;
	@%p63 bra 	$L__BB0_64;
	sub.f32 	%f479, %f25, %f29;
	mul.f32 	%f480, %f479, 0f3FB8AA3B;
	ex2.approx.f32 	%f836, %f480;
$L__BB0_64:
	setp.ne.s32 	%p64, %r3, 0;
	mul.f32 	%f482, %f28, %f836;
	fma.rn.f32 	%f825, %f825, %f835, %f482;
	// begin inline asm
	{  cvt.rn.f16.f32 %rs18, %f834;}

	// end inline asm
	st.shared.u16 	[%r28+64], %rs18;
	@%p64 bra 	$L__BB0_66;
	st.shared.f32 	[smem_raw+2340], %f29;
	st.shared.f32 	[smem_raw+2356], %f825;
	st.shared.f32 	[smem_raw+2372], %f835;
	st.shared.f32 	[smem_raw+2388], %f836;
$L__BB0_66:
	setp.ge.s32 	%p65, %r30, %r102;
	mov.f32 	%f837, 0fFF800000;
	@%p65 bra 	$L__BB0_68;
	ld.shared.u32 	%r295, [%r27];
	ld.global.nc.u32 	%r293, [%rd11+64];
	// begin inline asm
	{.reg .f16 low,high;
  mov.b32 {low,high},%r293;
  cvt.f32.f16 %f484, low;}

	// end inline asm
	// begin inline asm
	{.reg .f16 low,high;
  mov.b32 {low,high},%r293;
  cvt.f32.f16 %f485, high;}

	// end inline asm
	// begin inline asm
	{.reg .f16 low,high;
  mov.b32 {low,high},%r295;
  cvt.f32.f16 %f486, low;}

	// end inline asm
	// begin inline asm
	{.reg .f16 low,high;
  mov.b32 {low,high},%r295;
  cvt.f32.f16 %f487, high;}

	// end inline asm
	mul.f32 	%f516, %f485, %f487;
	fma.rn.f32 	%f517, %f484, %f486, %f516;
	add.f32 	%f518, %f517, 0f00000000;
	ld.shared.u32 	%r299, [%r27+132];
	ld.global.nc.u32 	%r297, [%rd11+68];
	// begin inline asm
	{.reg .f16 low,high;
  mov.b32 {low,high},%r297;
  cvt.f32.f16 %f488, low;}

	// end inline asm
	// begin inline asm
	{.reg .f16 low,high;
  mov.b32 {low,high},%r297;
  cvt.f32.f16 %f489, high;}

	// end inline asm
	// begin inline asm
	{.reg .f16 low,high;
  mov.b32 {low,high},%r299;
  cvt.f32.f16 %f490, low;}

	// end inline asm
	// begin inline asm
	{.reg .f16 low,high;
  mov.b32 {low,high},%r299;
  cvt.f32.f16 %f491, high;}

	// end inline asm
	mul.f32 	%f519, %f489, %f491;
	fma.rn.f32 	%f520, %f488, %f490, %f519;
	add.f32 	%f521, %f518, %f520;
	ld.shared.u32 	%r303, [%r27+264];
	ld.global.nc.u32 	%r301, [%rd11+72];
	// begin inline asm
	{.reg .f16 low,high;
  mov.b32 {low,high},%r301;
  cvt.f32.f16 %f492, low;}

	// end inline asm
	// begin inline asm
	{.reg .f16 low,high;
  mov.b32 {low,high},%r301;
  cvt.f32.f16 %f493, high;}

	// end inline asm
	// begin inline asm
	{.reg .f16 low,high;
  mov.b32 {low,high},%r303;
  cvt.f32.f16 %f494, low;}

	// end inline asm
	// begin inline asm
	{.reg .f16 low,high;
  mov.b32 {low,high},%r303;
  cvt.f32.f16 %f495, high;}

	// end inline asm
	mul.f32 	%f522, %f493, %f495;
	fma.rn.f32 	%f523, %f492, %f494, %f522;
	add.f32 	%f524, %f521, %f523;
	ld.shared.u32 	%r307, [%r27+396];
	ld.global.nc.u32 	%r305, [%rd11+76];
	// begin inline asm
	{.reg .f16 low,high;
  mov.b32 {low,high},%r305;
  cvt.f32.f16 %f496, low;}

	// end inline asm
	// begin inline asm
	{.reg .f16 low,high;
  mov.b32 {low,high},%r305;
  cvt.f32.f16 %f497, high;}

	// end inline asm
	// begin inline asm
	{.reg .f16 low,high;
  mov.b32 {low,high},%r307;
  cvt.f32.f16 %f498, low;}

	// end inline asm
	// begin inline asm
	{.reg .f16 low,high;
  mov.b32 {low,high},%r307;
  cvt.f32.f16 %f499, high;}

	// end inline asm
	mul.f32 	%f525, %f497, %f499;
	fma.rn.f32 	%f526, %f496, %f498, %f525;
	add.f32 	%f527, %f524, %f526;
	ld.shared.u32 	%r311, [%r27+528];
	ld.global.nc.u32 	%r309, [%rd11+80];
	// begin inline asm
	{.reg .f16 low,high;
  mov.b32 {low,high},%r309;
  cvt.f32.f16 %f500, low;}

	// end inline asm
	// begin inline asm
	{.reg .f16 low,high;
  mov.b32 {low,high},%r309;
  cvt.f32.f16 %f501, high;}

	// end inline asm
	// begin inline asm
	{.reg .f16 low,high;
  mov.b32 {low,high},%r311;
  cvt.f32.f16 %f502, low;}

	// end inline asm
	// begin inline asm
	{.reg .f16 low,high;
  mov.b32 {low,high},%r311;
  cvt.f32.f16 %f503, high;}

	// end inline asm
	mul.f32 	%f528, %f501, %f503;
	fma.rn.f32 	%f529, %f500, %f502, %f528;
	add.f32 	%f530, %f527, %f529;
	ld.shared.u32 	%r315, [%r27+660];
	ld.global.nc.u32 	%r313, [%rd11+84];
	// begin inline asm
	{.reg .f16 low,high;
  mov.b32 {low,high},%r313;
  cvt.f32.f16 %f504, low;}

	// end inline asm
	// begin inline asm
	{.reg .f16 low,high;
  mov.b32 {low,high},%r313;
  cvt.f32.f16 %f505, high;}

	// end inline asm
	// begin inline asm
	{.reg .f16 low,high;
  mov.b32 {low,high},%r315;
  cvt.f32.f16 %f506, low;}

	// end inline asm
	// begin inline asm
	{.reg .f16 low,high;
  mov.b32 {low,high},%r315;
  cvt.f32.f16 %f507, high;}

	// end inline asm
	mul.f32 	%f531, %f505, %f507;
	fma.rn.f32 	%f532, %f504, %f506, %f531;
	add.f32 	%f533, %f530, %f532;
	ld.shared.u32 	%r319, [%r27+792];
	ld.global.nc.u32 	%r317, [%rd11+88];
	// begin inline asm
	{.reg .f16 low,high;
  mov.b32 {low,high},%r317;
  cvt.f32.f16 %f508, low;}

	// end inline asm
	// begin inline asm
	{.reg .f16 low,high;
  mov.b32 {low,high},%r317;
  cvt.f32.f16 %f509, high;}

	// end inline asm
	// begin inline asm
	{.reg .f16 low,high;
  mov.b32 {low,high},%r319;
  cvt.f32.f16 %f510, low;}

	// end inline asm
	// begin inline asm
	{.reg .f16 low,high;
  mov.b32 {low,high},%r319;
  cvt.f32.f16 %f511, high;}

	// end inline asm
	mul.f32 	%f534, %f509, %f511;
	fma.rn.f32 	%f535, %f508, %f510, %f534;
	add.f32 	%f536, %f533, %f535;
	ld.shared.u32 	%r323, [%r27+924];
	ld.global.nc.u32 	%r321, [%rd11+92];
	// begin inline asm
	{.reg .f16 low,high;
  mov.b32 {low,high},%r321;
  cvt.f32.f16 %f512, low;}

	// end inline asm
	// begin inline asm
	{.reg .f16 low,high;
  mov.b32 {low,high},%r321;
  cvt.f32.f16 %f513, high;}

	// end inline asm
	// begin inline asm
	{.reg .f16 low,high;
  mov.b32 {low,high},%r323;
  cvt.f32.f16 %f514, low;}

	// end inline asm
	// begin inline asm
	{.reg .f16 low,high;
  mov.b32 {low,high},%r323;
  cvt.f32.f16 %f515, high;}

	// end inline asm
	mul.f32 	%f537, %f513, %f515;
	fma.rn.f32 	%f538, %f512, %f514, %f537;
	add.f32 	%f539, %f536, %f538;
	mul.f32 	%f837, %f305, %f539;
$L__BB0_68:
	setp.ge.s32 	%p66, %r97, %r101;
	setp.ge.s32 	%p67, %r30, %r102;
	mov.b32 	%r325, %f837;
	shfl.sync.bfly.b32	%r326|%p68, %r325, 16, 31, -1;
	mov.b32 	%f541, %r326;
	max.f32 	%f542, %f837, %f541;
	mov.b32 	%r327, %f542;
	shfl.sync.bfly.b32	%r328|%p69, %r327, 8, 31, -1;
	mov.b32 	%f543, %r328;
	max.f32 	%f544, %f542, %f543;
	mov.b32 	%r329, %f544;
	shfl.sync.bfly.b32	%r330|%p70, %r329, 4, 31, -1;
	mov.b32 	%f545, %r330;
	max.f32 	%f546, %f544, %f545;
	mov.b32 	%r331, %f546;
	shfl.sync.bfly.b32	%r332|%p71, %r331, 2, 31, -1;
	mov.b32 	%f547, %r332;
	max.f32 	%f548, %f546, %f547;
	mov.b32 	%r333, %f548;
	shfl.sync.bfly.b32	%r334|%p72, %r333, 1, 31, -1;
	mov.b32 	%f549, %r334;
	max.f32 	%f37, %f548, %f549;
	mov.f32 	%f838, 0f00000000;
	or.pred  	%p73, %p66, %p67;
	@%p73 bra 	$L__BB0_70;
	sub.f32 	%f550, %f837, %f37;
	mul.f32 	%f551, %f550, 0f3FB8AA3B;
	ex2.approx.f32 	%f838, %f551;
$L__BB0_70:
	mov.b32 	%r335, %f838;
	shfl.sync.bfly.b32	%r336|%p74, %r335, 16, 31, -1;
	mov.b32 	%f553, %r336;
	add.f32 	%f554, %f838, %f553;
	mov.b32 	%r337, %f554;
	shfl.sync.bfly.b32	%r338|%p75, %r337, 8, 31, -1;
	mov.b32 	%f555, %r338;
	add.f32 	%f556, %f554, %f555;
	mov.b32 	%r339, %f556;
	shfl.sync.bfly.b32	%r340|%p76, %r339, 4, 31, -1;
	mov.b32 	%f557, %r340;
	add.f32 	%f558, %f556, %f557;
	mov.b32 	%r341, %f558;
	shfl.sync.bfly.b32	%r342|%p77, %r341, 2, 31, -1;
	mov.b32 	%f559, %r342;
	add.f32 	%f560, %f558, %f559;
	mov.b32 	%r343, %f560;
	shfl.sync.bfly.b32	%r344|%p78, %r343, 1, 31, -1;
	mov.b32 	%f561, %r344;
	add.f32 	%f40, %f560, %f561;
	max.f32 	%f41, %f820, %f37;
	setp.eq.f32 	%p79, %f824, 0f00000000;
	mov.f32 	%f839, 0f00000000;
	@%p79 bra 	$L__BB0_72;
	sub.f32 	%f562, %f820, %f41;
	mul.f32 	%f563, %f562, 0f3FB8AA3B;
	ex2.approx.f32 	%f839, %f563;
$L__BB0_72:
	setp.eq.f32 	%p80, %f40, 0f00000000;
	mov.f32 	%f840, 0f00000000;
	@%p80 bra 	$L__BB0_74;
	sub.f32 	%f565, %f37, %f41;
	mul.f32 	%f566, %f565, 0f3FB8AA3B;
	ex2.approx.f32 	%f840, %f566;
$L__BB0_74:
	setp.ne.s32 	%p81, %r3, 0;
	mul.f32 	%f568, %f40, %f840;
	fma.rn.f32 	%f824, %f824, %f839, %f568;
	// begin inline asm
	{  cvt.rn.f16.f32 %rs19, %f838;}

	// end inline asm
	st.shared.u16 	[%r28+128], %rs19;
	@%p81 bra 	$L__BB0_76;
	st.shared.f32 	[smem_raw+2344], %f41;
	st.shared.f32 	[smem_raw+2360], %f824;
	st.shared.f32 	[smem_raw+2376], %f839;
	st.shared.f32 	[smem_raw+2392], %f840;
$L__BB0_76:
	setp.ge.s32 	%p82, %r31, %r102;
	mov.f32 	%f841, 0fFF800000;
	@%p82 bra 	$L__BB0_78;
	ld.shared.u32 	%r347, [%r27];
	ld.global.nc.u32 	%r345, [%rd11+96];
	// begin inline asm
	{.reg .f16 low,high;
  mov.b32 {low,high},%r345;
  cvt.f32.f16 %f570, low;}

	// end inline asm
	// begin inline asm
	{.reg .f16 low,high;
  mov.b32 {low,high},%r345;
  cvt.f32.f16 %f571, high;}

	// end inline asm
	// begin inline asm
	{.reg .f16 low,high;
  mov.b32 {low,high},%r347;
  cvt.f32.f16 %f572, low;}

	// end inline asm
	// begin inline asm
	{.reg .f16 low,high;
  mov.b32 {low,high},%r347;
  cvt.f32.f16 %f573, high;}

	// end inline asm
	mul.f32 	%f602, %f571, %f573;
	fma.rn.f32 	%f603, %f570, %f572, %f602;
	add.f32 	%f604, %f603, 0f00000000;
	ld.shared.u32 	%r351, [%r27+132];
	ld.global.nc.u32 	%r349, [%rd11+100];
	// begin inline asm
	{.reg .f16 low,high;
  mov.b32 {low,high},%r349;
  cvt.f32.f16 %f574, low;}

	// end inline asm
	// begin inline asm
	{.reg .f16 low,high;
  mov.b32 {low,high},%r349;
  cvt.f32.f16 %f575, high;}

	// end inline asm
	// begin inline asm
	{.reg .f16 low,high;
  mov.b32 {low,high},%r351;
  cvt.f32.f16 %f576, low;}

	// end inline asm
	// begin inline asm
	{.reg .f16 low,high;
  mov.b32 {low,high},%r351;
  cvt.f32.f16 %f577, high;}

	// end inline asm
	mul.f32 	%f605, %f575, %f577;
	fma.rn.f32 	%f606, %f574, %f576, %f605;
	add.f32 	%f607, %f604, %f606;
	ld.shared.u32 	%r355, [%r27+264];
	ld.global.nc.u32 	%r353, [%rd11+104];
	// begin inline asm
	{.reg .f16 low,high;
  mov.b32 {low,high},%r353;
  cvt.f32.f16 %f578, low;}

	// end inline asm
	// begin inline asm
	{.reg .f16 low,high;
  mov.b32 {low,high},%r353;
  cvt.f32.f16 %f579, high;}

	// end inline asm
	// begin inline asm
	{.reg .f16 low,high;
  mov.b32 {low,high},%r355;
  cvt.f32.f16 %f580, low;}

	// end inline asm
	// begin inline asm
	{.reg .f16 low,high;
  mov.b32 {low,high},%r355;
  cvt.f32.f16 %f581, high;}

	// end inline asm
	mul.f32 	%f608, %f579, %f581;
	fma.rn.f32 	%f609, %f578, %f580, %f608;
	add.f32 	%f610, %f607, %f609;
	ld.shared.u32 	%r359, [%r27+396];
	ld.global.nc.u32 	%r357, [%rd11+108];
	// begin inline asm
	{.reg .f16 low,high;
  mov.b32 {low,high},%r357;
  cvt.f32.f16 %f582, low;}

	// end inline asm
	// begin inline asm
	{.reg .f16 low,high;
  mov.b32 {low,high},%r357;
  cvt.f32.f16 %f583, high;}

	// end inline asm
	// begin inline asm
	{.reg .f16 low,high;
  mov.b32 {low,high},%r359;
  cvt.f32.f16 %f584, low;}

	// end inline asm
	// begin inline asm
	{.reg .f16 low,high;
  mov.b32 {low,high},%r359;
  cvt.f32.f16 %f585, high;}

	// end inline asm
	mul.f32 	%f611, %f583, %f585;
	fma.rn.f32 	%f612, %f582, %f584, %f611;
	add.f32 	%f613, %f610, %f612;
	ld.shared.u32 	%r363, [%r27+528];
	ld.global.nc.u32 	%r361, [%rd11+112];
	// begin inline asm
	{.reg .f16 low,high;
  mov.b32 {low,high},%r361;
  cvt.f32.f16 %f586, low;}

	// end inline asm
	// begin inline asm
	{.reg .f16 low,high;
  mov.b32 {low,high},%r361;
  cvt.f32.f16 %f587, high;}

	// end inline asm
	// begin inline asm
	{.reg .f16 low,high;
  mov.b32 {low,high},%r363;
  cvt.f32.f16 %f588, low;}

	// end inline asm
	// begin inline asm
	{.reg .f16 low,high;
  mov.b32 {low,high},%r363;
  cvt.f32.f16 %f589, high;}

	// end inline asm
	mul.f32 	%f614, %f587, %f589;
	fma.rn.f32 	%f615, %f586, %f588, %f614;
	add.f32 	%f616, %f613, %f615;
	ld.shared.u32 	%r367, [%r27+660];
	ld.global.nc.u32 	%r365, [%rd11+116];
	// begin inline asm
	{.reg .f16 low,high;
  mov.b32 {low,high},%r365;
  cvt.f32.f16 %f590, low;}

	// end inline asm
	// begin inline asm
	{.reg .f16 low,high;
  mov.b32 {low,high},%r365;
  cvt.f32.f16 %f591, high;}

	// end inline asm
	// begin inline asm
	{.reg .f16 low,high;
  mov.b32 {low,high},%r367;
  cvt.f32.f16 %f592, low;}

	// end inline asm
	// begin inline asm
	{.reg .f16 low,high;
  mov.b32 {low,high},%r367;
  cvt.f32.f16 %f593, high;}

	// end inline asm
	mul.f32 	%f617, %f591, %f593;
	fma.rn.f32 	%f618, %f590, %f592, %f617;
	add.f32 	%f619, %f616, %f618;
	ld.shared.u32 	%r371, [%r27+792];
	ld.global.nc.u32 	%r369, [%rd11+120];
	// begin inline asm
	{.reg .f16 low,high;
  mov.b32 {low,high},%r369;
  cvt.f32.f16 %f594, low;}

	// end inline asm
	// begin inline asm
	{.reg .f16 low,high;
  mov.b32 {low,high},%r369;
  cvt.f32.f16 %f595, high;}

	// end inline asm
	// begin inline asm
	{.reg .f16 low,high;
  mov.b32 {low,high},%r371;
  cvt.f32.f16 %f596, low;}

	// end inline asm
	// begin inline asm
	{.reg .f16 low,high;
  mov.b32 {low,high},%r371;
  cvt.f32.f16 %f597, high;}

	// end inline asm
	mul.f32 	%f620, %f595, %f597;
	fma.rn.f32 	%f621, %f594, %f596, %f620;
	add.f32 	%f622, %f619, %f621;
	ld.shared.u32 	%r375, [%r27+924];
	ld.global.nc.u32 	%r373, [%rd11+124];
	// begin inline asm
	{.reg .f16 low,high;
  mov.b32 {low,high},%r373;
  cvt.f32.f16 %f598, low;}

	// end inline asm
	// begin inline asm
	{.reg .f16 low,high;
  mov.b32 {low,high},%r373;
  cvt.f32.f16 %f599, high;}

	// end inline asm
	// begin inline asm
	{.reg .f16 low,high;
  mov.b32 {low,high},%r375;
  cvt.f32.f16 %f600, low;}

	// end inline asm
	// begin inline asm
	{.reg .f16 low,high;
  mov.b32 {low,high},%r375;
  cvt.f32.f16 %f601, high;}

	// end inline asm
	mul.f32 	%f623, %f599, %f601;
	fma.rn.f32 	%f624, %f598, %f600, %f623;
	add.f32 	%f625, %f622, %f624;
	mul.f32 	%f841, %f305, %f625;
$L__BB0_78:
	setp.ge.s32 	%p83, %r97, %r101;
	setp.ge.s32 	%p84, %r31, %r102;
	mov.b32 	%r377, %f841;
	shfl.sync.bfly.b32	%r378|%p85, %r377, 16, 31, -1;
	mov.b32 	%f627, %r378;
	max.f32 	%f628, %f841, %f627;
	mov.b32 	%r379, %f628;
	shfl.sync.bfly.b32	%r380|%p86, %r379, 8, 31, -1;
	mov.b32 	%f629, %r380;
	max.f32 	%f630, %f628, %f629;
	mov.b32 	%r381, %f630;
	shfl.sync.bfly.b32	%r382|%p87, %r381, 4, 31, -1;
	mov.b32 	%f631, %r382;
	max.f32 	%f632, %f630, %f631;
	mov.b32 	%r383, %f632;
	shfl.sync.bfly.b32	%r384|%p88, %r383, 2, 31, -1;
	mov.b32 	%f633, %r384;
	max.f32 	%f634, %f632, %f633;
	mov.b32 	%r385, %f634;
	shfl.sync.bfly.b32	%r386|%p89, %r385, 1, 31, -1;
	mov.b32 	%f635, %r386;
	max.f32 	%f49, %f634, %f635;
	mov.f32 	%f842, 0f00000000;
	or.pred  	%p90, %p83, %p84;
	@%p90 bra 	$L__BB0_80;
	sub.f32 	%f636, %f841, %f49;
	mul.f32 	%f637, %f636, 0f3FB8AA3B;
	ex2.approx.f32 	%f842, %f637;
$L__BB0_80:
	mov.b32 	%r387, %f842;
	shfl.sync.bfly.b32	%r388|%p91, %r387, 16, 31, -1;
	mov.b32 	%f639, %r388;
	add.f32 	%f640, %f842, %f639;
	mov.b32 	%r389, %f640;
	shfl.sync.bfly.b32	%r390|%p92, %r389, 8, 31, -1;
	mov.b32 	%f641, %r390;
	add.f32 	%f642, %f640, %f641;
	mov.b32 	%r391, %f642;
	shfl.sync.bfly.b32	%r392|%p93, %r391, 4, 31, -1;
	mov.b32 	%f643, %r392;
	add.f32 	%f644, %f642, %f643;
	mov.b32 	%r393, %f644;
	shfl.sync.bfly.b32	%r394|%p94, %r393, 2, 31, -1;
	mov.b32 	%f645, %r394;
	add.f32 	%f646, %f644, %f645;
	mov.b32 	%r395, %f646;
	shfl.sync.bfly.b32	%r396|%p95, %r395, 1, 31, -1;
	mov.b32 	%f647, %r396;
	add.f32 	%f52, %f646, %f647;
	max.f32 	%f53, %f819, %f49;
	setp.eq.f32 	%p96, %f823, 0f00000000;
	mov.f32 	%f843, 0f00000000;
	@%p96 bra 	$L__BB0_82;
	sub.f32 	%f648, %f819, %f53;
	mul.f32 	%f649, %f648, 0f3FB8AA3B;
	ex2.approx.f32 	%f843, %f649;
$L__BB0_82:
	setp.eq.f32 	%p97, %f52, 0f00000000;
	mov.f32 	%f844, 0f00000000;
	@%p97 bra 	$L__BB0_84;
	sub.f32 	%f651, %f49, %f53;
	mul.f32 	%f652, %f651, 0f3FB8AA3B;
	ex2.approx.f32 	%f844, %f652;
$L__BB0_84:
	setp.ne.s32 	%p98, %r3, 0;
	mul.f32 	%f654, %f52, %f844;
	fma.rn.f32 	%f823, %f823, %f843, %f654;
	// begin inline asm
	{  cvt.rn.f16.f32 %rs20, %f842;}

	// end inline asm
	st.shared.u16 	[%r28+192], %rs20;
	mov.f32 	%f819, %f53;
	mov.f32 	%f820, %f41;
	mov.f32 	%f821, %f29;
	mov.f32 	%f822, %f17;
	@%p98 bra 	$L__BB0_86;
	st.shared.f32 	[smem_raw+2348], %f53;
	st.shared.f32 	[smem_raw+2364], %f823;
	st.shared.f32 	[smem_raw+2380], %f843;
	st.shared.f32 	[smem_raw+2396], %f844;
$L__BB0_86:
	setp.ne.s32 	%p99, %r2, 1;
	bar.sync 	0;
	@%p99 bra 	$L__BB0_247;
	setp.ge.s32 	%p100, %r10, %r102;
	ld.shared.f32 	%f657, [%r8];
	ld.shared.f32 	%f658, [%r8+8];
	ld.shared.f32 	%f67, [%r8+16];
	ld.shared.f32 	%f68, [%r8+24];
	mul.f32 	%f69, %f917, %f657;
	mul.f32 	%f70, %f918, %f658;
	ld.shared.u16 	%rs21, [%r32];
	// begin inline asm
	{  cvt.f32.f16 %f655, %rs21;}

	// end inline asm
	mov.f32 	%f853, 0f00000000;
	@%p100 bra 	$L__BB0_89;
	ld.shared.u16 	%rs22, [%r33];
	// begin inline asm
	{  cvt.f32.f16 %f659, %rs22;}

	// end inline asm
	mul.f32 	%f853, %f67, %f659;
$L__BB0_89:
	setp.ge.s32 	%p101, %r11, %r102;
	mov.f32 	%f854, 0f00000000;
	@%p101 bra 	$L__BB0_91;
	ld.shared.u16 	%rs23, [%r33+128];
	// begin inline asm
	{  cvt.f32.f16 %f661, %rs23;}

	// end inline asm
	mul.f32 	%f854, %f68, %f661;
$L__BB0_91:
	fma.rn.f32 	%f917, %f655, %f853, %f69;
	fma.rn.f32 	%f918, %f655, %f854, %f70;
	add.s32 	%r397, %r432, 1;
	setp.ge.s32 	%p102, %r397, %r101;
	@%p102 bra 	$L__BB0_247;
	ld.shared.u16 	%rs24, [%r32+32];
	// begin inline asm
	{  cvt.f32.f16 %f662, %rs24;}

	// end inline asm
	mov.f32 	%f855, 0f00000000;
	@%p100 bra 	$L__BB0_94;
	ld.shared.u16 	%rs25, [%r33+2];
	// begin inline asm
	{  cvt.f32.f16 %f664, %rs25;}

	// end inline asm
	mul.f32 	%f855, %f67, %f664;
$L__BB0_94:
	mov.f32 	%f856, 0f00000000;
	@%p101 bra 	$L__BB0_96;
	ld.shared.u16 	%rs26, [%r33+130];
	// begin inline asm
	{  cvt.f32.f16 %f666, %rs26;}

	// end inline asm
	mul.f32 	%f856, %f68, %f666;
$L__BB0_96:
	fma.rn.f32 	%f917, %f662, %f855, %f917;
	fma.rn.f32 	%f918, %f662, %f856, %f918;
	add.s32 	%r398, %r432, 2;
	setp.ge.s32 	%p105, %r398, %r101;
	@%p105 bra 	$L__BB0_247;
	ld.shared.u16 	%rs27, [%r32+64];
	// begin inline asm
	{  cvt.f32.f16 %f667, %rs27;}

	// end inline asm
	mov.f32 	%f857, 0f00000000;
	@%p100 bra 	$L__BB0_99;
	ld.shared.u16 	%rs28, [%r33+4];
	// begin inline asm
	{  cvt.f32.f16 %f669, %rs28;}

	// end inline asm
	mul.f32 	%f857, %f67, %f669;
$L__BB0_99:
	mov.f32 	%f858, 0f00000000;
	@%p101 bra 	$L__BB0_101;
	ld.shared.u16 	%rs29, [%r33+132];
	// begin inline asm
	{  cvt.f32.f16 %f671, %rs29;}

	// end inline asm
	mul.f32 	%f858, %f68, %f671;
$L__BB0_101:
	fma.rn.f32 	%f917, %f667, %f857, %f917;
	fma.rn.f32 	%f918, %f667, %f858, %f918;
	add.s32 	%r399, %r432, 3;
	setp.ge.s32 	%p108, %r399, %r101;
	@%p108 bra 	$L__BB0_247;
	ld.shared.u16 	%rs30, [%r32+96];
	// begin inline asm
	{  cvt.f32.f16 %f672, %rs30;}

	// end inline asm
	mov.f32 	%f859, 0f00000000;
	@%p100 bra 	$L__BB0_104;
	ld.shared.u16 	%rs31, [%r33+6];
	// begin inline asm
	{  cvt.f32.f16 %f674, %rs31;}

	// end inline asm
	mul.f32 	%f859, %f67, %f674;
$L__BB0_104:
	mov.f32 	%f860, 0f00000000;
	@%p101 bra 	$L__BB0_106;
	ld.shared.u16 	%rs32, [%r33+134];
	// begin inline asm
	{  cvt.f32.f16 %f676, %rs32;}

	// end inline asm
	mul.f32 	%f860, %f68, %f676;
$L__BB0_106:
	fma.rn.f32 	%f917, %f672, %f859, %f917;
	fma.rn.f32 	%f918, %f672, %f860, %f918;
	add.s32 	%r400, %r432, 4;
	setp.ge.s32 	%p111, %r400, %r101;
	@%p111 bra 	$L__BB0_247;
	ld.shared.u16 	%rs33, [%r32+128];
	// begin inline asm
	{  cvt.f32.f16 %f677, %rs33;}

	// end inline asm
	mov.f32 	%f861, 0f00000000;
	@%p100 bra 	$L__BB0_109;
	ld.shared.u16 	%rs34, [%r33+8];
	// begin inline asm
	{  cvt.f32.f16 %f679, %rs34;}

	// end inline asm
	mul.f32 	%f861, %f67, %f679;
$L__BB0_109:
	mov.f32 	%f862, 0f00000000;
	@%p101 bra 	$L__BB0_111;
	ld.shared.u16 	%rs35, [%r33+136];
	// begin inline asm
	{  cvt.f32.f16 %f681, %rs35;}

	// end inline asm
	mul.f32 	%f862, %f68, %f681;
$L__BB0_111:
	fma.rn.f32 	%f917, %f677, %f861, %f917;
	fma.rn.f32 	%f918, %f677, %f862, %f918;
	add.s32 	%r401, %r432, 5;
	setp.ge.s32 	%p114, %r401, %r101;
	@%p114 bra 	$L__BB0_247;
	ld.shared.u16 	%rs36, [%r32+160];
	// begin inline asm
	{  cvt.f32.f16 %f682, %rs36;}

	// end inline asm
	mov.f32 	%f863, 0f00000000;
	@%p100 bra 	$L__BB0_114;
	ld.shared.u16 	%rs37, [%r33+10];
	// begin inline asm
	{  cvt.f32.f16 %f684, %rs37;}

	// end inline asm
	mul.f32 	%f863, %f67, %f684;
$L__BB0_114:
	mov.f32 	%f864, 0f00000000;
	@%p101 bra 	$L__BB0_116;
	ld.shared.u16 	%rs38, [%r33+138];
	// begin inline asm
	{  cvt.f32.f16 %f686, %rs38;}

	// end inline asm
	mul.f32 	%f864, %f68, %f686;
$L__BB0_116:
	fma.rn.f32 	%f917, %f682, %f863, %f917;
	fma.rn.f32 	%f918, %f682, %f864, %f918;
	add.s32 	%r402, %r432, 6;
	setp.ge.s32 	%p117, %r402, %r101;
	@%p117 bra 	$L__BB0_247;
	ld.shared.u16 	%rs39, [%r32+192];
	// begin inline asm
	{  cvt.f32.f16 %f687, %rs39;}

	// end inline asm
	mov.f32 	%f865, 0f00000000;
	@%p100 bra 	$L__BB0_119;
	ld.shared.u16 	%rs40, [%r33+12];
	// begin inline asm
	{  cvt.f32.f16 %f689, %rs40;}

	// end inline asm
	mul.f32 	%f865, %f67, %f689;
$L__BB0_119:
	mov.f32 	%f866, 0f00000000;
	@%p101 bra 	$L__BB0_121;
	ld.shared.u16 	%rs41, [%r33+140];
	// begin inline asm
	{  cvt.f32.f16 %f691, %rs41;}

	// end inline asm
	mul.f32 	%f866, %f68, %f691;
$L__BB0_121:
	fma.rn.f32 	%f917, %f687, %f865, %f917;
	fma.rn.f32 	%f918, %f687, %f866, %f918;
	add.s32 	%r403, %r432, 7;
	setp.ge.s32 	%p120, %r403, %r101;
	@%p120 bra 	$L__BB0_247;
	ld.shared.u16 	%rs42, [%r32+224];
	// begin inline asm
	{  cvt.f32.f16 %f692, %rs42;}

	// end inline asm
	mov.f32 	%f867, 0f00000000;
	@%p100 bra 	$L__BB0_124;
	ld.shared.u16 	%rs43, [%r33+14];
	// begin inline asm
	{  cvt.f32.f16 %f694, %rs43;}

	// end inline asm
	mul.f32 	%f867, %f67, %f694;
$L__BB0_124:
	mov.f32 	%f868, 0f00000000;
	@%p101 bra 	$L__BB0_126;
	ld.shared.u16 	%rs44, [%r33+142];
	// begin inline asm
	{  cvt.f32.f16 %f696, %rs44;}

	// end inline asm
	mul.f32 	%f868, %f68, %f696;
$L__BB0_126:
	fma.rn.f32 	%f917, %f692, %f867, %f917;
	fma.rn.f32 	%f918, %f692, %f868, %f918;
	add.s32 	%r404, %r432, 8;
	setp.ge.s32 	%p123, %r404, %r101;
	@%p123 bra 	$L__BB0_247;
	ld.shared.u16 	%rs45, [%r32+256];
	// begin inline asm
	{  cvt.f32.f16 %f697, %rs45;}

	// end inline asm
	mov.f32 	%f869, 0f00000000;
	@%p100 bra 	$L__BB0_129;
	ld.shared.u16 	%rs46, [%r33+16];
	// begin inline asm
	{  cvt.f32.f16 %f699, %rs46;}

	// end inline asm
	mul.f32 	%f869, %f67, %f699;
$L__BB0_129:
	mov.f32 	%f870, 0f00000000;
	@%p101 bra 	$L__BB0_131;
	ld.shared.u16 	%rs47, [%r33+144];
	// begin inline asm
	{  cvt.f32.f16 %f701, %rs47;}

	// end inline asm
	mul.f32 	%f870, %f68, %f701;
$L__BB0_131:
	fma.rn.f32 	%f917, %f697, %f869, %f917;
	fma.rn.f32 	%f918, %f697, %f870, %f918;
	add.s32 	%r405, %r432, 9;
	setp.ge.s32 	%p126, %r405, %r101;
	@%p126 bra 	$L__BB0_247;
	ld.shared.u16 	%rs48, [%r32+288];
	// begin inline asm
	{  cvt.f32.f16 %f702, %rs48;}

	// end inline asm
	mov.f32 	%f871, 0f00000000;
	@%p100 bra 	$L__BB0_134;
	ld.shared.u16 	%rs49, [%r33+18];
	// begin inline asm
	{  cvt.f32.f16 %f704, %rs49;}

	// end inline asm
	mul.f32 	%f871, %f67, %f704;
$L__BB0_134:
	mov.f32 	%f872, 0f00000000;
	@%p101 bra 	$L__BB0_136;
	ld.shared.u16 	%rs50, [%r33+146];
	// begin inline asm
	{  cvt.f32.f16 %f706, %rs50;}

	// end inline asm
	mul.f32 	%f872, %f68, %f706;
$L__BB0_136:
	fma.rn.f32 	%f917, %f702, %f871, %f917;
	fma.rn.f32 	%f918, %f702, %f872, %f918;
	add.s32 	%r406, %r432, 10;
	setp.ge.s32 	%p129, %r406, %r101;
	@%p129 bra 	$L__BB0_247;
	ld.shared.u16 	%rs51, [%r32+320];
	// begin inline asm
	{  cvt.f32.f16 %f707, %rs51;}

	// end inline asm
	mov.f32 	%f873, 0f00000000;
	@%p100 bra 	$L__BB0_139;
	ld.shared.u16 	%rs52, [%r33+20];
	// begin inline asm
	{  cvt.f32.f16 %f709, %rs52;}

	// end inline asm
	mul.f32 	%f873, %f67, %f709;
$L__BB0_139:
	mov.f32 	%f874, 0f00000000;
	@%p101 bra 	$L__BB0_141;
	ld.shared.u16 	%rs53, [%r33+148];
	// begin inline asm
	{  cvt.f32.f16 %f711, %rs53;}

	// end inline asm
	mul.f32 	%f874, %f68, %f711;
$L__BB0_141:
	fma.rn.f32 	%f917, %f707, %f873, %f917;
	fma.rn.f32 	%f918, %f707, %f874, %f918;
	add.s32 	%r407, %r432, 11;
	setp.ge.s32 	%p132, %r407, %r101;
	@%p132 bra 	$L__BB0_247;
	ld.shared.u16 	%rs54, [%r32+352];
	// begin inline asm
	{  cvt.f32.f16 %f712, %rs54;}

	// end inline asm
	mov.f32 	%f875, 0f00000000;
	@%p100 bra 	$L__BB0_144;
	ld.shared.u16 	%rs55, [%r33+22];
	// begin inline asm
	{  cvt.f32.f16 %f714, %rs55;}

	// end inline asm
	mul.f32 	%f875, %f67, %f714;
$L__BB0_144:
	mov.f32 	%f876, 0f00000000;
	@%p101 bra 	$L__BB0_146;
	ld.shared.u16 	%rs56, [%r33+150];
	// begin inline asm
	{  cvt.f32.f16 %f716, %rs56;}

	// end inline asm
	mul.f32 	%f876, %f68, %f716;
$L__BB0_146:
	fma.rn.f32 	%f917, %f712, %f875, %f917;
	fma.rn.f32 	%f918, %f712, %f876, %f918;
	add.s32 	%r408, %r432, 12;
	setp.ge.s32 	%p135, %r408, %r101;
	@%p135 bra 	$L__BB0_247;
	ld.shared.u16 	%rs57, [%r32+384];
	// begin inline asm
	{  cvt.f32.f16 %f717, %rs57;}

	// end inline asm
	mov.f32 	%f877, 0f00000000;
	@%p100 bra 	$L__BB0_149;
	ld.shared.u16 	%rs58, [%r33+24];
	// begin inline asm
	{  cvt.f32.f16 %f719, %rs58;}

	// end inline asm
	mul.f32 	%f877, %f67, %f719;
$L__BB0_149:
	mov.f32 	%f878, 0f00000000;
	@%p101 bra 	$L__BB0_151;
	ld.shared.u16 	%rs59, [%r33+152];
	// begin inline asm
	{  cvt.f32.f16 %f721, %rs59;}

	// end inline asm
	mul.f32 	%f878, %f68, %f721;
$L__BB0_151:
	fma.rn.f32 	%f917, %f717, %f877, %f917;
	fma.rn.f32 	%f918, %f717, %f878, %f918;
	add.s32 	%r409, %r432, 13;
	setp.ge.s32 	%p138, %r409, %r101;
	@%p138 bra 	$L__BB0_247;
	ld.shared.u16 	%rs60, [%r32+416];
	// begin inline asm
	{  cvt.f32.f16 %f722, %rs60;}

	// end inline asm
	mov.f32 	%f879, 0f00000000;
	@%p100 bra 	$L__BB0_154;
	ld.shared.u16 	%rs61, [%r33+26];
	// begin inline asm
	{  cvt.f32.f16 %f724, %rs61;}

	// end inline asm
	mul.f32 	%f879, %f67, %f724;
$L__BB0_154:
	mov.f32 	%f880, 0f00000000;
	@%p101 bra 	$L__BB0_156;
	ld.shared.u16 	%rs62, [%r33+154];
	// begin inline asm
	{  cvt.f32.f16 %f726, %rs62;}

	// end inline asm
	mul.f32 	%f880, %f68, %f726;
$L__BB0_156:
	fma.rn.f32 	%f917, %f722, %f879, %f917;
	fma.rn.f32 	%f918, %f722, %f880, %f918;
	add.s32 	%r410, %r432, 14;
	setp.ge.s32 	%p141, %r410, %r101;
	@%p141 bra 	$L__BB0_247;
	ld.shared.u16 	%rs63, [%r32+448];
	// begin inline asm
	{  cvt.f32.f16 %f727, %rs63;}

	// end inline asm
	mov.f32 	%f881, 0f00000000;
	@%p100 bra 	$L__BB0_159;
	ld.shared.u16 	%rs64, [%r33+28];
	// begin inline asm
	{  cvt.f32.f16 %f729, %rs64;}

	// end inline asm
	mul.f32 	%f881, %f67, %f729;
$L__BB0_159:
	mov.f32 	%f882, 0f00000000;
	@%p101 bra 	$L__BB0_161;
	ld.shared.u16 	%rs65, [%r33+156];
	// begin inline asm
	{  cvt.f32.f16 %f731, %rs65;}

	// end inline asm
	mul.f32 	%f882, %f68, %f731;
$L__BB0_161:
	fma.rn.f32 	%f917, %f727, %f881, %f917;
	fma.rn.f32 	%f918, %f727, %f882, %f918;
	add.s32 	%r411, %r432, 15;
	setp.ge.s32 	%p144, %r411, %r101;
	@%p144 bra 	$L__BB0_247;
	ld.shared.u16 	%rs66, [%r32+480];
	// begin inline asm
	{  cvt.f32.f16 %f732, %rs66;}

	// end inline asm
	mov.f32 	%f883, 0f00000000;
	@%p100 bra 	$L__BB0_164;
	ld.shared.u16 	%rs67, [%r33+30];
	// begin inline asm
	{  cvt.f32.f16 %f734, %rs67;}

	// end inline asm
	mul.f32 	%f883, %f67, %f734;
$L__BB0_164:
	mov.f32 	%f884, 0f00000000;
	@%p101 bra 	$L__BB0_166;
	ld.shared.u16 	%rs68, [%r33+158];
	// begin inline asm
	{  cvt.f32.f16 %f736, %rs68;}

	// end inline asm
	mul.f32 	%f884, %f68, %f736;
$L__BB0_166:
	fma.rn.f32 	%f917, %f732, %f883, %f917;
	fma.rn.f32 	%f918, %f732, %f884, %f918;
	add.s32 	%r412, %r432, 16;
	setp.ge.s32 	%p147, %r412, %r101;
	@%p147 bra 	$L__BB0_247;
	ld.shared.u16 	%rs69, [%r32+512];
	// begin inline asm
	{  cvt.f32.f16 %f737, %rs69;}

	// end inline asm
	mov.f32 	%f885, 0f00000000;
	@%p100 bra 	$L__BB0_169;
	ld.shared.u16 	%rs70, [%r33+32];
	// begin inline asm
	{  cvt.f32.f16 %f739, %rs70;}

	// end inline asm
	mul.f32 	%f885, %f67, %f739;
$L__BB0_169:
	mov.f32 	%f886, 0f00000000;
	@%p101 bra 	$L__BB0_171;
	ld.shared.u16 	%rs71, [%r33+160];
	// begin inline asm
	{  cvt.f32.f16 %f741, %rs71;}

	// end inline asm
	mul.f32 	%f886, %f68, %f741;
$L__BB0_171:
	fma.rn.f32 	%f917, %f737, %f885, %f917;
	fma.rn.f32 	%f918, %f737, %f886, %f918;
	add.s32 	%r413, %r432, 17;
	setp.ge.s32 	%p150, %r413, %r101;
	@%p150 bra 	$L__BB0_247;
	ld.shared.u16 	%rs72, [%r32+544];
	// begin inline asm
	{  cvt.f32.f16 %f742, %rs72;}

	// end inline asm
	mov.f32 	%f887, 0f00000000;
	@%p100 bra 	$L__BB0_174;
	ld.shared.u16 	%rs73, [%r33+34];
	// begin inline asm
	{  cvt.f32.f16 %f744, %rs73;}

	// end inline asm
	mul.f32 	%f887, %f67, %f744;
$L__BB0_174:
	mov.f32 	%f888, 0f00000000;
	@%p101 bra 	$L__BB0_176;
	ld.shared.u16 	%rs74, [%r33+162];
	// begin inline asm
	{  cvt.f32.f16 %f746, %rs74;}

	// end inline asm
	mul.f32 	%f888, %f68, %f746;
$L__BB0_176:
	fma.rn.f32 	%f917, %f742, %f887, %f917;
	fma.rn.f32 	%f918, %f742, %f888, %f918;
	add.s32 	%r414, %r432, 18;
	setp.ge.s32 	%p153, %r414, %r101;
	@%p153 bra 	$L__BB0_247;
	ld.shared.u16 	%rs75, [%r32+576];
	// begin inline asm
	{  cvt.f32.f16 %f747, %rs75;}

	// end inline asm
	mov.f32 	%f889, 0f00000000;
	@%p100 bra 	$L__BB0_179;
	ld.shared.u16 	%rs76, [%r33+36];
	// begin inline asm
	{  cvt.f32.f16 %f749, %rs76;}

	// end inline asm
	mul.f32 	%f889, %f67, %f749;
$L__BB0_179:
	mov.f32 	%f890, 0f00000000;
	@%p101 bra 	$L__BB0_181;
	ld.shared.u16 	%rs77, [%r33+164];
	// begin inline asm
	{  cvt.f32.f16 %f751, %rs77;}

	// end inline asm
	mul.f32 	%f890, %f68, %f751;
$L__BB0_181:
	fma.rn.f32 	%f917, %f747, %f889, %f917;
	fma.rn.f32 	%f918, %f747, %f890, %f918;
	add.s32 	%r415, %r432, 19;
	setp.ge.s32 	%p156, %r415, %r101;
	@%p156 bra 	$L__BB0_247;
	ld.shared.u16 	%rs78, [%r32+608];
	// begin inline asm
	{  cvt.f32.f16 %f752, %rs78;}

	// end inline asm
	mov.f32 	%f891, 0f00000000;
	@%p100 bra 	$L__BB0_184;
	ld.shared.u16 	%rs79, [%r33+38];
	// begin inline asm
	{  cvt.f32.f16 %f754, %rs79;}

	// end inline asm
	mul.f32 	%f891, %f67, %f754;
$L__BB0_184:
	mov.f32 	%f892, 0f00000000;
	@%p101 bra 	$L__BB0_186;
	ld.shared.u16 	%rs80, [%r33+166];
	// begin inline asm
	{  cvt.f32.f16 %f756, %rs80;}

	// end inline asm
	mul.f32 	%f892, %f68, %f756;
$L__BB0_186:
	fma.rn.f32 	%f917, %f752, %f891, %f917;
	fma.rn.f32 	%f918, %f752, %f892, %f918;
	add.s32 	%r416, %r432, 20;
	setp.ge.s32 	%p159, %r416, %r101;
	@%p159 bra 	$L__BB0_247;
	ld.shared.u16 	%rs81, [%r32+640];
	// begin inline asm
	{  cvt.f32.f16 %f757, %rs81;}

	// end inline asm
	mov.f32 	%f893, 0f00000000;
	@%p100 bra 	$L__BB0_189;
	ld.shared.u16 	%rs82, [%r33+40];
	// begin inline asm
	{  cvt.f32.f16 %f759, %rs82;}

	// end inline asm
	mul.f32 	%f893, %f67, %f759;
$L__BB0_189:
	mov.f32 	%f894, 0f00000000;
	@%p101 bra 	$L__BB0_191;
	ld.shared.u16 	%rs83, [%r33+168];
	// begin inline asm
	{  cvt.f32.f16 %f761, %rs83;}

	// end inline asm
	mul.f32 	%f894, %f68, %f761;
$L__BB0_191:
	fma.rn.f32 	%f917, %f757, %f893, %f917;
	fma.rn.f32 	%f918, %f757, %f894, %f918;
	add.s32 	%r417, %r432, 21;
	setp.ge.s32 	%p162, %r417, %r101;
	@%p162 bra 	$L__BB0_247;
	ld.shared.u16 	%rs84, [%r32+672];
	// begin inline asm
	{  cvt.f32.f16 %f762, %rs84;}

	// end inline asm
	mov.f32 	%f895, 0f00000000;
	@%p100 bra 	$L__BB0_194;
	ld.shared.u16 	%rs85, [%r33+42];
	// begin inline asm
	{  cvt.f32.f16 %f764, %rs85;}

	// end inline asm
	mul.f32 	%f895, %f67, %f764;
$L__BB0_194:
	mov.f32 	%f896, 0f00000000;
	@%p101 bra 	$L__BB0_196;
	ld.shared.u16 	%rs86, [%r33+170];
	// begin inline asm
	{  cvt.f32.f16 %f766, %rs86;}

	// end inline asm
	mul.f32 	%f896, %f68, %f766;
$L__BB0_196:
	fma.rn.f32 	%f917, %f762, %f895, %f917;
	fma.rn.f32 	%f918, %f762, %f896, %f918;
	add.s32 	%r418, %r432, 22;
	setp.ge.s32 	%p165, %r418, %r101;
	@%p165 bra 	$L__BB0_247;
	ld.shared.u16 	%rs87, [%r32+704];
	// begin inline asm
	{  cvt.f32.f16 %f767, %rs87;}

	// end inline asm
	mov.f32 	%f897, 0f00000000;
	@%p100 bra 	$L__BB0_199;
	ld.shared.u16 	%rs88, [%r33+44];
	// begin inline asm
	{  cvt.f32.f16 %f769, %rs88;}

	// end inline asm
	mul.f32 	%f897, %f67, %f769;
$L__BB0_199:
	mov.f32 	%f898, 0f00000000;
	@%p101 bra 	$L__BB0_201;
	ld.shared.u16 	%rs89, [%r33+172];
	// begin inline asm
	{  cvt.f32.f16 %f771, %rs89;}

	// end inline asm
	mul.f32 	%f898, %f68, %f771;
$L__BB0_201:
	fma.rn.f32 	%f917, %f767, %f897, %f917;
	fma.rn.f32 	%f918, %f767, %f898, %f918;
	add.s32 	%r419, %r432, 23;
	setp.ge.s32 	%p168, %r419, %r101;
	@%p168 bra 	$L__BB0_247;
	ld.shared.u16 	%rs90, [%r32+736];
	// begin inline asm
	{  cvt.f32.f16 %f772, %rs90;}

	// end inline asm
	mov.f32 	%f899, 0f00000000;
	@%p100 bra 	$L__BB0_204;
	ld.shared.u16 	%rs91, [%r33+46];
	// begin inline asm
	{  cvt.f32.f16 %f774, %rs91;}

	// end inline asm
	mul.f32 	%f899, %f67, %f774;
$L__BB0_204:
	mov.f32 	%f900, 0f00000000;
	@%p101 bra 	$L__BB0_206;
	ld.shared.u16 	%rs92, [%r33+174];
	// begin inline asm
	{  cvt.f32.f16 %f776, %rs92;}

	// end inline asm
	mul.f32 	%f900, %f68, %f776;
$L__BB0_206:
	fma.rn.f32 	%f917, %f772, %f899, %f917;
	fma.rn.f32 	%f918, %f772, %f900, %f918;
	add.s32 	%r420, %r432, 24;
	setp.ge.s32 	%p171, %r420, %r101;
	@%p171 bra 	$L__BB0_247;
	ld.shared.u16 	%rs93, [%r32+768];
	// begin inline asm
	{  cvt.f32.f16 %f777, %rs93;}

	// end inline asm
	mov.f32 	%f901, 0f00000000;
	@%p100 bra 	$L__BB0_209;
	ld.shared.u16 	%rs94, [%r33+48];
	// begin inline asm
	{  cvt.f32.f16 %f779, %rs94;}

	// end inline asm
	mul.f32 	%f901, %f67, %f779;
$L__BB0_209:
	mov.f32 	%f902, 0f00000000;
	@%p101 bra 	$L__BB0_211;
	ld.shared.u16 	%rs95, [%r33+176];
	// begin inline asm
	{  cvt.f32.f16 %f781, %rs95;}

	// end inline asm
	mul.f32 	%f902, %f68, %f781;
$L__BB0_211:
	fma.rn.f32 	%f917, %f777, %f901, %f917;
	fma.rn.f32 	%f918, %f777, %f902, %f918;
	add.s32 	%r421, %r432, 25;
	setp.ge.s32 	%p174, %r421, %r101;
	@%p174 bra 	$L__BB0_247;
	ld.shared.u16 	%rs96, [%r32+800];
	// begin inline asm
	{  cvt.f32.f16 %f782, %rs96;}

	// end inline asm
	mov.f32 	%f903, 0f00000000;
	@%p100 bra 	$L__BB0_214;
	ld.shared.u16 	%rs97, [%r33+50];
	// begin inline asm
	{  cvt.f32.f16 %f784, %rs97;}

	// end inline asm
	mul.f32 	%f903, %f67, %f784;
$L__BB0_214:
	mov.f32 	%f904, 0f00000000;
	@%p101 bra 	$L__BB0_216;
	ld.shared.u16 	%rs98, [%r33+178];
	// begin inline asm
	{  cvt.f32.f16 %f786, %rs98;}

	// end inline asm
	mul.f32 	%f904, %f68, %f786;
$L__BB0_216:
	fma.rn.f32 	%f917, %f782, %f903, %f917;
	fma.rn.f32 	%f918, %f782, %f904, %f918;
	add.s32 	%r422, %r432, 26;
	setp.ge.s32 	%p177, %r422, %r101;
	@%p177 bra 	$L__BB0_247;
	ld.shared.u16 	%rs99, [%r32+832];
	// begin inline asm
	{  cvt.f32.f16 %f787, %rs99;}

	// end inline asm
	mov.f32 	%f905, 0f00000000;
	@%p100 bra 	$L__BB0_219;
	ld.shared.u16 	%rs100, [%r33+52];
	// begin inline asm
	{  cvt.f32.f16 %f789, %rs100;}

	// end inline asm
	mul.f32 	%f905, %f67, %f789;
$L__BB0_219:
	mov.f32 	%f906, 0f00000000;
	@%p101 bra 	$L__BB0_221;
	ld.shared.u16 	%rs101, [%r33+180];
	// begin inline asm
	{  cvt.f32.f16 %f791, %rs101;}

	// end inline asm
	mul.f32 	%f906, %f68, %f791;
$L__BB0_221:
	fma.rn.f32 	%f917, %f787, %f905, %f917;
	fma.rn.f32 	%f918, %f787, %f906, %f918;
	add.s32 	%r423, %r432, 27;
	setp.ge.s32 	%p180, %r423, %r101;
	@%p180 bra 	$L__BB0_247;
	ld.shared.u16 	%rs102, [%r32+864];
	// begin inline asm
	{  cvt.f32.f16 %f792, %rs102;}

	// end inline asm
	mov.f32 	%f907, 0f00000000;
	@%p100 bra 	$L__BB0_224;
	ld.shared.u16 	%rs103, [%r33+54];
	// begin inline asm
	{  cvt.f32.f16 %f794, %rs103;}

	// end inline asm
	mul.f32 	%f907, %f67, %f794;
$L__BB0_224:
	mov.f32 	%f908, 0f00000000;
	@%p101 bra 	$L__BB0_226;
	ld.shared.u16 	%rs104, [%r33+182];
	// begin inline asm
	{  cvt.f32.f16 %f796, %rs104;}

	// end inline asm
	mul.f32 	%f908, %f68, %f796;
$L__BB0_226:
	fma.rn.f32 	%f917, %f792, %f907, %f917;
	fma.rn.f32 	%f918, %f792, %f908, %f918;
	add.s32 	%r424, %r432, 28;
	setp.ge.s32 	%p183, %r424, %r101;
	@%p183 bra 	$L__BB0_247;
	ld.shared.u16 	%rs105, [%r32+896];
	// begin inline asm
	{  cvt.f32.f16 %f797, %rs105;}

	// end inline asm
	mov.f32 	%f909, 0f00000000;
	@%p100 bra 	$L__BB0_229;
	ld.shared.u16 	%rs106, [%r33+56];
	// begin inline asm
	{  cvt.f32.f16 %f799, %rs106;}

	// end inline asm
	mul.f32 	%f909, %f67, %f799;
$L__BB0_229:
	mov.f32 	%f910, 0f00000000;
	@%p101 bra 	$L__BB0_231;
	ld.shared.u16 	%rs107, [%r33+184];
	// begin inline asm
	{  cvt.f32.f16 %f801, %rs107;}

	// end inline asm
	mul.f32 	%f910, %f68, %f801;
$L__BB0_231:
	fma.rn.f32 	%f917, %f797, %f909, %f917;
	fma.rn.f32 	%f918, %f797, %f910, %f918;
	add.s32 	%r425, %r432, 29;
	setp.ge.s32 	%p186, %r425, %r101;
	@%p186 bra 	$L__BB0_247;
	ld.shared.u16 	%rs108, [%r32+928];
	// begin inline asm
	{  cvt.f32.f16 %f802, %rs108;}

	// end inline asm
	mov.f32 	%f911, 0f00000000;
	@%p100 bra 	$L__BB0_234;
	ld.shared.u16 	%rs109, [%r33+58];
	// begin inline asm
	{  cvt.f32.f16 %f804, %rs109;}

	// end inline asm
	mul.f32 	%f911, %f67, %f804;
$L__BB0_234:
	mov.f32 	%f912, 0f00000000;
	@%p101 bra 	$L__BB0_236;
	ld.shared.u16 	%rs110, [%r33+186];
	// begin inline asm
	{  cvt.f32.f16 %f806, %rs110;}

	// end inline asm
	mul.f32 	%f912, %f68, %f806;
$L__BB0_236:
	fma.rn.f32 	%f917, %f802, %f911, %f917;
	fma.rn.f32 	%f918, %f802, %f912, %f918;
	add.s32 	%r426, %r432, 30;
	setp.ge.s32 	%p189, %r426, %r101;
	@%p189 bra 	$L__BB0_247;
	ld.shared.u16 	%rs111, [%r32+960];
	// begin inline asm
	{  cvt.f32.f16 %f807, %rs111;}

	// end inline asm
	mov.f32 	%f913, 0f00000000;
	@%p100 bra 	$L__BB0_239;
	ld.shared.u16 	%rs112, [%r33+60];
	// begin inline asm
	{  cvt.f32.f16 %f809, %rs112;}

	// end inline asm
	mul.f32 	%f913, %f67, %f809;
$L__BB0_239:
	mov.f32 	%f914, 0f00000000;
	@%p101 bra 	$L__BB0_241;
	ld.shared.u16 	%rs113, [%r33+188];
	// begin inline asm
	{  cvt.f32.f16 %f811, %rs113;}

	// end inline asm
	mul.f32 	%f914, %f68, %f811;
$L__BB0_241:
	fma.rn.f32 	%f917, %f807, %f913, %f917;
	fma.rn.f32 	%f918, %f807, %f914, %f918;
	add.s32 	%r427, %r432, 31;
	setp.ge.s32 	%p192, %r427, %r101;
	@%p192 bra 	$L__BB0_247;
	ld.shared.u16 	%rs114, [%r32+992];
	// begin inline asm
	{  cvt.f32.f16 %f812, %rs114;}

	// end inline asm
	mov.f32 	%f915, 0f00000000;
	@%p100 bra 	$L__BB0_244;
	ld.shared.u16 	%rs115, [%r33+62];
	// begin inline asm
	{  cvt.f32.f16 %f814, %rs115;}

	// end inline asm
	mul.f32 	%f915, %f67, %f814;
$L__BB0_244:
	mov.f32 	%f916, 0f00000000;
	@%p101 bra 	$L__BB0_246;
	ld.shared.u16 	%rs116, [%r33+190];
	// begin inline asm
	{  cvt.f32.f16 %f816, %rs116;}

	// end inline asm
	mul.f32 	%f916, %f68, %f816;
$L__BB0_246:
	fma.rn.f32 	%f917, %f812, %f915, %f917;
	fma.rn.f32 	%f918, %f812, %f916, %f918;
$L__BB0_247:
	bar.sync 	0;
	add.s32 	%r432, %r432, 32;
	setp.lt.s32 	%p195, %r432, %r101;
	@%p195 bra 	$L__BB0_2;
$L__BB0_248:
	setp.ne.s32 	%p196, %r2, 1;
	@%p196 bra 	$L__BB0_257;
	add.s32 	%r99, %r7, %r5;
	add.s32 	%r100, %r99, 2;
	setp.ge.s32 	%p197, %r99, %r102;
	mov.f32 	%f921, 0f3F800000;
	@%p197 bra 	$L__BB0_251;
	ld.shared.f32 	%f921, [%r8+-16];
$L__BB0_251:
	setp.ge.s32 	%p198, %r100, %r102;
	mov.f32 	%f922, 0f3F800000;
	@%p198 bra 	$L__BB0_253;
	ld.shared.f32 	%f922, [%r8+-8];
$L__BB0_253:
	setp.ge.s32 	%p199, %r99, %r102;
	div.rn.f32 	%f303, %f917, %f921;
	div.rn.f32 	%f304, %f918, %f922;
	@%p199 bra 	$L__BB0_255;
	shl.b32 	%r428, %r99, 4;
	or.b32  	%r429, %r428, %r6;
	mul.wide.u32 	%rd92, %r429, 4;
	add.s64 	%rd93, %rd5, %rd92;
	st.global.f32 	[%rd93], %f303;
$L__BB0_255:
	setp.ge.s32 	%p200, %r100, %r102;
	@%p200 bra 	$L__BB0_257;
	shl.b32 	%r430, %r100, 4;
	or.b32  	%r431, %r430, %r6;
	mul.wide.u32 	%rd94, %r431, 4;
	add.s64 	%rd95, %rd5, %rd94;
	st.global.f32 	[%rd95], %f304;
$L__BB0_257:
	ret;

}


// ===== COMPILED SASS (sm_100) =====

	.target	sm_100

	.elftype	@"ET_EXEC"


//--------------------- .note.nv.tkinfo           --------------------------
	.section	.note.nv.tkinfo,"",@"SHT_NOTE"
	.sectionflags	@"SHF_NOTE_NV_TKINFO"
	.tkinfo
        /*0018*/ 	.word	0x00000002
        /*0030*/ 	.string	""
        /*0030*/ 	.string	"ptxas"
        /*0030*/ 	.string	"Cuda compilation tools, release 13.0, V13.0.88"
        /*0030*/ 	.string	"Build cuda_13.0.r13.0/compiler.36424714_0"
        /*0030*/ 	.string	"-arch sm_100 -m 64 "



//--------------------- .note.nv.cuinfo           --------------------------
	.section	.note.nv.cuinfo,"",@"SHT_NOTE"
	.sectionflags	@"SHF_NOTE_NV_CUINFO"
        /*0018*/ 	.short	0x0002
        /*001a*/ 	.short	0x0064
        /*001c*/ 	.short	0x0082
	.zero		2


//--------------------- .nv.info                  --------------------------
	.section	.nv.info,"",@"SHT_CUDA_INFO"
	.align	4


	//----- nvinfo : EIATTR_REGCOUNT
	.align		4
        /*0000*/ 	.byte	0x04, 0x2f
        /*0002*/ 	.short	(.L_1 - .L_0)
	.align		4
.L_0:
        /*0004*/ 	.word	index@(_Z29flashattn_2warp_iA_kpad_ehalfILi16ELi16ELi4ELi32EEvPK6__halfS2_S2_Pfiif)
        /*0008*/ 	.word	0x00000030


	//----- nvinfo : EIATTR_FRAME_SIZE
	.align		4
.L_1:
        /*000c*/ 	.byte	0x04, 0x11
        /*000e*/ 	.short	(.L_3 - .L_2)
	.align		4
.L_2:
        /*0010*/ 	.word	index@($__internal_0_$__cuda_sm3x_div_rn_noftz_f32_slowpath)
        /*0014*/ 	.word	0x00000000


	//----- nvinfo : EIATTR_FRAME_SIZE
	.align		4
.L_3:
        /*0018*/ 	.byte	0x04, 0x11
        /*001a*/ 	.short	(.L_5 - .L_4)
	.align		4
.L_4:
        /*001c*/ 	.word	index@(_Z29flashattn_2warp_iA_kpad_ehalfILi16ELi16ELi4ELi32EEvPK6__halfS2_S2_Pfiif)
        /*0020*/ 	.word	0x00000000


	//----- nvinfo : EIATTR_MIN_STACK_SIZE
	.align		4
.L_5:
        /*0024*/ 	.byte	0x04, 0x12
        /*0026*/ 	.short	(.L_7 - .L_6)
	.align		4
.L_6:
        /*0028*/ 	.word	index@(_Z29flashattn_2warp_iA_kpad_ehalfILi16ELi16ELi4ELi32EEvPK6__halfS2_S2_Pfiif)
        /*002c*/ 	.word	0x00000000
.L_7:


//--------------------- .nv.compat                --------------------------
	.section	.nv.compat,"",@"SHT_CUDA_COMPAT_INFO"
	.align	4
        /*0000*/ 	.byte	0x02, 0x09, 0x00, 0x00, 0x02, 0x02, 0x01, 0x00, 0x02, 0x05, 0x05, 0x00, 0x03, 0x07, 0x01, 0x01
        /*0010*/ 	.byte	0x02, 0x03, 0x00, 0x00, 0x02, 0x06, 0x01, 0x00, 0x04, 0x0b, 0x08, 0x00, 0x01, 0x00, 0x00, 0x00
        /*0020*/ 	.byte	0x00, 0x00, 0x00, 0x00


//--------------------- .nv.info._Z29flashattn_2warp_iA_kpad_ehalfILi16ELi16ELi4ELi32EEvPK6__halfS2_S2_Pfiif --------------------------
	.section	.nv.info._Z29flashattn_2warp_iA_kpad_ehalfILi16ELi16ELi4ELi32EEvPK6__halfS2_S2_Pfiif,"",@"SHT_CUDA_INFO"
	.sectionflags	@""
	.align	4


	//----- nvinfo : EIATTR_CUDA_API_VERSION
	.align		4
        /*0000*/ 	.byte	0x04, 0x37
        /*0002*/ 	.short	(.L_9 - .L_8)
.L_8:
        /*0004*/ 	.word	0x00000082


	//----- nvinfo : EIATTR_KPARAM_INFO
	.align		4
.L_9:
        /*0008*/ 	.byte	0x04, 0x17
        /*000a*/ 	.short	(.L_11 - .L_10)
.L_10:
        /*000c*/ 	.word	0x00000000
        /*0010*/ 	.short	0x0006
        /*0012*/ 	.short	0x0028
        /*0014*/ 	.byte	0x00, 0xf0, 0x11, 0x00


	//----- nvinfo : EIATTR_KPARAM_INFO
	.align		4
.L_11:
        /*0018*/ 	.byte	0x04, 0x17
        /*001a*/ 	.short	(.L_13 - .L_12)
.L_12:
        /*001c*/ 	.word	0x00000000
        /*0020*/ 	.short	0x0005
        /*0022*/ 	.short	0x0024
        /*0024*/ 	.byte	0x00, 0xf0, 0x11, 0x00


	//----- nvinfo : EIATTR_KPARAM_INFO
	.align		4
.L_13:
        /*0028*/ 	.byte	0x04, 0x17
        /*002a*/ 	.short	(.L_15 - .L_14)
.L_14:
        /*002c*/ 	.word	0x00000000
        /*0030*/ 	.short	0x0004
        /*0032*/ 	.short	0x0020
        /*0034*/ 	.byte	0x00, 0xf0, 0x11, 0x00


	//----- nvinfo : EIATTR_KPARAM_INFO
	.align		4
.L_15:
        /*0038*/ 	.byte	0x04, 0x17
        /*003a*/ 	.short	(.L_17 - .L_16)
.L_16:
        /*003c*/ 	.word	0x00000000
        /*0040*/ 	.short	0x0003
        /*0042*/ 	.short	0x0018
        /*0044*/ 	.byte	0x00, 0xf5, 0x21, 0x00


	//----- nvinfo : EIATTR_KPARAM_INFO
	.align		4
.L_17:
        /*0048*/ 	.byte	0x04, 0x17
        /*004a*/ 	.short	(.L_19 - .L_18)
.L_18:
        /*004c*/ 	.word	0x00000000
        /*0050*/ 	.short	0x0002
        /*0052*/ 	.short	0x0010
        /*0054*/ 	.byte	0x00, 0xf5, 0x21, 0x00


	//----- nvinfo : EIATTR_KPARAM_INFO
	.align		4
.L_19:
        /*0058*/ 	.byte	0x04, 0x17
        /*005a*/ 	.short	(.L_21 - .L_20)
.L_20:
        /*005c*/ 	.word	0x00000000
        /*0060*/ 	.short	0x0001
        /*0062*/ 	.short	0x0008
        /*0064*/ 	.byte	0x00, 0xf5, 0x21, 0x00


	//----- nvinfo : EIATTR_KPARAM_INFO
	.align		4
.L_21:
        /*0068*/ 	.byte	0x04, 0x17
        /*006a*/ 	.short	(.L_23 - .L_22)
.L_22:
        /*006c*/ 	.word	0x00000000
        /*0070*/ 	.short	0x0000
        /*0072*/ 	.short	0x0000
        /*0074*/ 	.byte	0x00, 0xf5, 0x21, 0x00


	//----- nvinfo : EIATTR_SPARSE_MMA_MASK
	.align		4
.L_23:
        /*0078*/ 	.byte	0x03, 0x50
        /*007a*/ 	.short	0x0000


	//----- nvinfo : EIATTR_MAXREG_COUNT
	.align		4
        /*007c*/ 	.byte	0x03, 0x1b
        /*007e*/ 	.short	0x00ff


	//----- nvinfo : EIATTR_NUM_BARRIERS
	.align		4
        /*0080*/ 	.byte	0x02, 0x4c
        /*0082*/ 	.byte	0x01
	.zero		1


	//----- nvinfo : EIATTR_MERCURY_ISA_VERSION
	.align		4
        /*0084*/ 	.byte	0x03, 0x5f
        /*0086*/ 	.short	0x0101


	//----- nvinfo : EIATTR_COOP_GROUP_MASK_REGIDS
	.align		4
        /*0088*/ 	.byte	0x04, 0x29
        /*008a*/ 	.short	(.L_25 - .L_24)


	//   ....[0]....
.L_24:
        /*008c*/ 	.word	0xffffffff


	//   ....[1]....
        /*0090*/ 	.word	0xffffffff


	//   ....[2]....
        /*0094*/ 	.word	0xffffffff


	//   ....[3]....
        /*0098*/ 	.word	0xffffffff


	//   ....[4]....
        /*009c*/ 	.word	0xffffffff


	//   ....[5]....
        /*00a0*/ 	.word	0xffffffff


	//   ....[6]....
        /*00a4*/ 	.word	0xffffffff


	//   ....[7]....
        /*00a8*/ 	.word	0xffffffff


	//   ....[8]....
        /*00ac*/ 	.word	0xffffffff


	//   ....[9]....
        /*00b0*/ 	.word	0xffffffff


	//   ....[10]....
        /*00b4*/ 	.word	0xffffffff


	//   ....[11]....
        /*00b8*/ 	.word	0xffffffff


	//   ....[12]....
        /*00bc*/ 	.word	0xffffffff


	//   ....[13]....
        /*00c0*/ 	.word	0xffffffff


	//   ....[14]....
        /*00c4*/ 	.word	0xffffffff


	//   ....[15]....
        /*00c8*/ 	.word	0xffffffff


	//   ....[16]....
        /*00cc*/ 	.word	0xffffffff


	//   ....[17]....
        /*00d0*/ 	.word	0xffffffff


	//   ....[18]....
        /*00d4*/ 	.word	0xffffffff


	//   ....[19]....
        /*00d8*/ 	.word	0xffffffff


	//   ....[20]....
        /*00dc*/ 	.word	0xffffffff


	//   ....[21]....
        /*00e0*/ 	.word	0xffffffff


	//   ....[22]....
        /*00e4*/ 	.word	0xffffffff


	//   ....[23]....
        /*00e8*/ 	.word	0xffffffff


	//   ....[24]....
        /*00ec*/ 	.word	0xffffffff


	//   ....[25]....
        /*00f0*/ 	.word	0xffffffff


	//   ....[26]....
        /*00f4*/ 	.word	0xffffffff


	//   ....[27]....
        /*00f8*/ 	.word	0xffffffff


	//   ....[28]....
        /*00fc*/ 	.word	0xffffffff


	//   ....[29]....
        /*0100*/ 	.word	0xffffffff


	//   ....[30]....
        /*0104*/ 	.word	0xffffffff


	//   ....[31]....
        /*0108*/ 	.word	0xffffffff


	//   ....[32]....
        /*010c*/ 	.word	0xffffffff


	//   ....[33]....
        /*0110*/ 	.word	0xffffffff


	//   ....[34]....
        /*0114*/ 	.word	0xffffffff


	//   ....[35]....
        /*0118*/ 	.word	0xffffffff


	//   ....[36]....
        /*011c*/ 	.word	0xffffffff


	//   ....[37]....
        /*0120*/ 	.word	0xffffffff


	//   ....[38]....
        /*0124*/ 	.word	0xffffffff


	//   ....[39]....
        /*0128*/ 	.word	0xffffffff


	//   ....[40]....
        /*012c*/ 	.word	0x05000018


	//   ....[41]....
        /*0130*/ 	.word	0x05000018


	//   ....[42]....
        /*0134*/ 	.word	0x05000018


	//   ....[43]....
        /*0138*/ 	.word	0x05000018


	//   ....[44]....
        /*013c*/ 	.word	0x05000018


	//   ....[45]....
        /*0140*/ 	.word	0x05000018


	//   ....[46]....
        /*0144*/ 	.word	0x05000018


	//   ....[47]....
        /*0148*/ 	.word	0x05000018


	//   ....[48]....
        /*014c*/ 	.word	0x05000018


	//   ....[49]....
        /*0150*/ 	.word	0x05000018


	//   ....[50]....
        /*0154*/ 	.word	0x05000018


	//   ....[51]....
        /*0158*/ 	.word	0x05000018


	//   ....[52]....
        /*015c*/ 	.word	0x05000018


	//   ....[53]....
        /*0160*/ 	.word	0x05000018


	//   ....[54]....
        /*0164*/ 	.word	0x05000018


	//   ....[55]....
        /*0168*/ 	.word	0x05000018


	//   ....[56]....
        /*016c*/ 	.word	0x05000018


	//   ....[57]....
        /*0170*/ 	.word	0x05000018


	//   ....[58]....
        /*0174*/ 	.word	0x05000018


	//   ....[59]....
        /*0178*/ 	.word	0x05000018


	//   ....[60]....
        /*017c*/ 	.word	0x05000018


	//   ....[61]....
        /*0180*/ 	.word	0x05000018


	//   ....[62]....
        /*0184*/ 	.word	0x05000018


	//   ....[63]....
        /*0188*/ 	.word	0x05000018


	//   ....[64]....
        /*018c*/ 	.word	0x05000018


	//   ....[65]....
        /*0190*/ 	.word	0x05000018


	//   ....[66]....
        /*0194*/ 	.word	0x05000018


	//   ....[67]....
        /*0198*/ 	.word	0x05000018


	//   ....[68]....
        /*019c*/ 	.word	0x05000018


	//   ....[69]....
        /*01a0*/ 	.word	0x05000018


	//   ....[70]....
        /*01a4*/ 	.word	0x05000018


	//   ....[71]....
        /*01a8*/ 	.word	0x05000018


	//   ....[72]....
        /*01ac*/ 	.word	0x05000018


	//   ....[73]....
        /*01b0*/ 	.word	0x05000018


	//   ....[74]....
        /*01b4*/ 	.word	0x05000018


	//   ....[75]....
        /*01b8*/ 	.word	0x05000018


	//   ....[76]....
        /*01bc*/ 	.word	0x05000018


	//   ....[77]....
        /*01c0*/ 	.word	0x05000018


	//   ....[78]....
        /*01c4*/ 	.word	0x05000018


	//   ....[79]....
        /*01c8*/ 	.word	0x05000018


	//----- nvinfo : EIATTR_COOP_GROUP_INSTR_OFFSETS
	.align		4
.L_25:
        /*01cc*/ 	.byte	0x04, 0x28
        /*01ce*/ 	.short	(.L_27 - .L_26)


	//   ....[0]....
.L_26:
        /*01d0*/ 	.word	0x00001d70


	//   ....[1]....
        /*01d4*/ 	.word	0x00001dc0


	//   ....[2]....
        /*01d8*/ 	.word	0x00001de0


	//   ....[3]....
        /*01dc*/ 	.word	0x00001e00


	//   ....[4]....
        /*01e0*/ 	.word	0x00001e20


	//   ....[5]....
        /*01e4*/ 	.word	0x00001ed0


	//   ....[6]....
        /*01e8*/ 	.word	0x00001ef0


	//   ....[7]....
        /*01ec*/ 	.word	0x00001f10


	//   ....[8]....
        /*01f0*/ 	.word	0x00001f30


	//   ....[9]....
        /*01f4*/ 	.word	0x00001f50


	//   ....[10]....
        /*01f8*/ 	.word	0x00002790


	//   ....[11]....
        /*01fc*/ 	.word	0x000027d0


	//   ....[12]....
        /*0200*/ 	.word	0x000027f0


	//   ....[13]....
        /*0204*/ 	.word	0x00002810


	//   ....[14]....
        /*0208*/ 	.word	0x00002840


	//   ....[15]....
        /*020c*/ 	.word	0x000028e0


	//   ....[16]....
        /*0210*/ 	.word	0x00002900


	//   ....[17]....
        /*0214*/ 	.word	0x00002920


	//   ....[18]....
        /*0218*/ 	.word	0x00002940


	//   ....[19]....
        /*021c*/ 	.word	0x00002960


	//   ....[20]....
        /*0220*/ 	.word	0x000031a0


	//   ....[21]....
        /*0224*/ 	.word	0x000031e0


	//   ....[22]....
        /*0228*/ 	.word	0x00003200


	//   ....[23]....
        /*022c*/ 	.word	0x00003220


	//   ....[24]....
        /*0230*/ 	.word	0x00003240


	//   ....[25]....
        /*0234*/ 	.word	0x000032f0


	//   ....[26]....
        /*0238*/ 	.word	0x00003310


	//   ....[27]....
        /*023c*/ 	.word	0x00003330


	//   ....[28]....
        /*0240*/ 	.word	0x00003350


	//   ....[29]....
        /*0244*/ 	.word	0x00003370


	//   ....[30]....
        /*0248*/ 	.word	0x00003b70


	//   ....[31]....
        /*024c*/ 	.word	0x00003bb0


	//   ....[32]....
        /*0250*/ 	.word	0x00003bd0


	//   ....[33]....
        /*0254*/ 	.word	0x00003bf0


	//   ....[34]....
        /*0258*/ 	.word	0x00003c10


	//   ....[35]....
        /*025c*/ 	.word	0x00003cc0


	//   ....[36]....
        /*0260*/ 	.word	0x00003ce0


	//   ....[37]....
        /*0264*/ 	.word	0x00003d00


	//   ....[38]....
        /*0268*/ 	.word	0x00003d20


	//   ....[39]....
        /*026c*/ 	.word	0x00003d40


	//   ....[40]....
        /*0270*/ 	.word	0x00006390


	//   ....[41]....
        /*0274*/ 	.word	0x00006400


	//   ....[42]....
        /*0278*/ 	.word	0x00006460


	//   ....[43]....
        /*027c*/ 	.word	0x000064c0


	//   ....[44]....
        /*0280*/ 	.word	0x00006510


	//   ....[45]....
        /*0284*/ 	.word	0x00006620


	//   ....[46]....
        /*0288*/ 	.word	0x00006670


	//   ....[47]....
        /*028c*/ 	.word	0x000066d0


	//   ....[48]....
        /*0290*/ 	.word	0x00006730


	//   ....[49]....
        /*0294*/ 	.word	0x00006790


	//   ....[50]....
        /*0298*/ 	.word	0x00006820


	//   ....[51]....
        /*029c*/ 	.word	0x000068b0


	//   ....[52]....
        /*02a0*/ 	.word	0x00006910


	//   ....[53]....
        /*02a4*/ 	.word	0x00006970


	//   ....[54]....
        /*02a8*/ 	.word	0x000069e0


	//   ....[55]....
        /*02ac*/ 	.word	0x00006ad0


	//   ....[56]....
        /*02b0*/ 	.word	0x00006b20


	//   ....[57]....
        /*02b4*/ 	.word	0x00006b80


	//   ....[58]....
        /*02b8*/ 	.word	0x00006be0


	//   ....[59]....
        /*02bc*/ 	.word	0x00006c40


	//   ....[60]....
        /*02c0*/ 	.word	0x00006cd0


	//   ....[61]....
        /*02c4*/ 	.word	0x00006d60


	//   ....[62]....
        /*02c8*/ 	.word	0x00006dc0


	//   ....[63]....
        /*02cc*/ 	.word	0x00006e20


	//   ....[64]....
        /*02d0*/ 	.word	0x00006e80


	//   ....[65]....
        /*02d4*/ 	.word	0x00006f80


	//   ....[66]....
        /*02d8*/ 	.word	0x00006ff0


	//   ....[67]....
        /*02dc*/ 	.word	0x00007050


	//   ....[68]....
        /*02e0*/ 	.word	0x000070a0


	//   ....[69]....
        /*02e4*/ 	.word	0x00007100


	//   ....[70]....
        /*02e8*/ 	.word	0x000071a0


	//   ....[71]....
        /*02ec*/ 	.word	0x00007220


	//   ....[72]....
        /*02f0*/ 	.word	0x00007280


	//   ....[73]....
        /*02f4*/ 	.word	0x000072e0


	//   ....[74]....
        /*02f8*/ 	.word	0x00007340


	//   ....[75]....
        /*02fc*/ 	.word	0x00007440


	//   ....[76]....
        /*0300*/ 	.word	0x000074a0


	//   ....[77]....
        /*0304*/ 	.word	0x00007500


	//   ....[78]....
        /*0308*/ 	.word	0x00007560


	//   ....[79]....
        /*030c*/ 	.word	0x000075c0


	//----- nvinfo : EIATTR_VRC_CTA_INIT_COUNT
	.align		4
.L_27:
        /*0310*/ 	.byte	0x02, 0x4a
	.zero		1
	.zero		1


	//----- nvinfo : EIATTR_EXIT_INSTR_OFFSETS
	.align		4
        /*0314*/ 	.byte	0x04, 0x1c
        /*0316*/ 	.short	(.L_29 - .L_28)


	//   ....[0]....
.L_28:
        /*0318*/ 	.word	0x00005f50


	//   ....[1]....
        /*031c*/ 	.word	0x000062e0


	//   ....[2]....
        /*0320*/ 	.word	0x00006320


	//----- nvinfo : EIATTR_CRS_STACK_SIZE
	.align		4
.L_29:
        /*0324*/ 	.byte	0x04, 0x1e
        /*0326*/ 	.short	(.L_31 - .L_30)
.L_30:
        /*0328*/ 	.word	0x00000000


	//----- nvinfo : EIATTR_CBANK_PARAM_SIZE
	.align		4
.L_31:
        /*032c*/ 	.byte	0x03, 0x19
        /*032e*/ 	.short	0x002c


	//----- nvinfo : EIATTR_PARAM_CBANK
	.align		4
        /*0330*/ 	.byte	0x04, 0x0a
        /*0332*/ 	.short	(.L_33 - .L_32)
	.align		4
.L_32:
        /*0334*/ 	.word	index@(.nv.constant0._Z29flashattn_2warp_iA_kpad_ehalfILi16ELi16ELi4ELi32EEvPK6__halfS2_S2_Pfiif)
        /*0338*/ 	.short	0x0380
        /*033a*/ 	.short	0x002c


	//----- nvinfo : EIATTR_SW_WAR
	.align		4
.L_33:
        /*033c*/ 	.byte	0x04, 0x36
        /*033e*/ 	.short	(.L_35 - .L_34)
.L_34:
        /*0340*/ 	.word	0x00000008
.L_35:


//--------------------- .nv.callgraph             --------------------------
	.section	.nv.callgraph,"",@"SHT_CUDA_CALLGRAPH"
	.align	4
	.sectionentsize	8
	.align		4
        /*0000*/ 	.word	0x00000000
	.align		4
        /*0004*/ 	.word	0xffffffff
	.align		4
        /*0008*/ 	.word	0x00000000
	.align		4
        /*000c*/ 	.word	0xfffffffe
	.align		4
        /*0010*/ 	.word	0x00000000
	.align		4
        /*0014*/ 	.word	0xfffffffd
	.align		4
        /*0018*/ 	.word	0x00000000
	.align		4
        /*001c*/ 	.word	0xfffffffc


//--------------------- .text._Z29flashattn_2warp_iA_kpad_ehalfILi16ELi16ELi4ELi32EEvPK6__halfS2_S2_Pfiif --------------------------
	.section	.text._Z29flashattn_2warp_iA_kpad_ehalfILi16ELi16ELi4ELi32EEvPK6__halfS2_S2_Pfiif,"ax",@progbits
	.align	128
        .global         _Z29flashattn_2warp_iA_kpad_ehalfILi16ELi16ELi4ELi32EEvPK6__halfS2_S2_Pfiif
        .type           _Z29flashattn_2warp_iA_kpad_ehalfILi16ELi16ELi4ELi32EEvPK6__halfS2_S2_Pfiif,@function
        .size           _Z29flashattn_2warp_iA_kpad_ehalfILi16ELi16ELi4ELi32EEvPK6__halfS2_S2_Pfiif,(.L_x_98 - _Z29flashattn_2warp_iA_kpad_ehalfILi16ELi16ELi4ELi32EEvPK6__halfS2_S2_Pfiif)
        .other          _Z29flashattn_2warp_iA_kpad_ehalfILi16ELi16ELi4ELi32EEvPK6__halfS2_S2_Pfiif,@"STO_CUDA_ENTRY STV_DEFAULT"
_Z29flashattn_2warp_iA_kpad_ehalfILi16ELi16ELi4ELi32EEvPK6__halfS2_S2_Pfiif:
.text._Z29flashattn_2warp_iA_kpad_ehalfILi16ELi16ELi4ELi32EEvPK6__halfS2_S2_Pfiif:
[----:B------:R-:W-:Y:S08]  /*0000*/  LDC R1, c[0x0][0x37c] ;  /* 0x0000df00ff017b82 */ /* 0x000ff00000000800 */
[----:B------:R-:W0:Y:S01]  /*0010*/  S2UR UR18, SR_CTAID.X ;  /* 0x00000000001279c3 */ /* 0x000e220000002500 */
[----:B------:R-:W1:Y:S01]  /*0020*/  S2R R29, SR_TID.X ;  /* 0x00000000001d7919 */ /* 0x000e620000002100 */
[----:B------:R-:W2:Y:S01]  /*0030*/  LDCU.64 UR10, c[0x0][0x3a0] ;  /* 0x00007400ff0a77ac */ /* 0x000ea20008000a00 */
[----:B------:R-:W-:Y:S01]  /*0040*/  CS2R R26, SRZ ;  /* 0x00000000001a7805 */ /* 0x000fe2000001ff00 */
[----:B------:R-:W3:Y:S04]  /*0050*/  LDCU.64 UR12, c[0x0][0x380] ;  /* 0x00007000ff0c77ac */ /* 0x000ee80008000a00 */
[----:B------:R-:W4:Y:S01]  /*0060*/  S2UR UR6, SR_CgaCtaId ;  /* 0x00000000000679c3 */ /* 0x000f220000008800 */
[----:B------:R-:W5:Y:S07]  /*0070*/  LDCU.64 UR14, c[0x0][0x390] ;  /* 0x00007200ff0e77ac */ /* 0x000f6e0008000a00 */
[----:B------:R-:W5:Y:S01]  /*0080*/  S2UR UR7, SR_CTAID.Y ;  /* 0x00000000000779c3 */ /* 0x000f620000002600 */
[----:B--2---:R-:W-:-:S02]  /*0090*/  USHF.R.S32.HI UR9, URZ, 0x1f, UR10 ;  /* 0x0000001fff097899 */ /* 0x004fc4000801140a */
[----:B------:R-:W-:Y:S02]  /*00a0*/  USHF.R.S32.HI UR8, URZ, 0x1f, UR11 ;  /* 0x0000001fff087899 */ /* 0x000fe4000801140b */
[----:B0-----:R-:W-:Y:S02]  /*00b0*/  UIMAD.WIDE.U32 UR20, UR18, UR10, URZ ;  /* 0x0000000a121472a5 */ /* 0x001fe4000f8e00ff */
[----:B------:R-:W-:Y:S02]  /*00c0*/  UISETP.GE.AND UP0, UPT, UR10, 0x1, UPT ;  /* 0x000000010a00788c */ /* 0x000fe4000bf06270 */
[----:B------:R-:W-:Y:S02]  /*00d0*/  UIMAD UR9, UR18, UR9, UR21 ;  /* 0x00000009120972a4 */ /* 0x000fe4000f8e0215 */
[----:B------:R-:W-:Y:S02]  /*00e0*/  UIMAD.WIDE.U32 UR4, UR18, UR11, URZ ;  /* 0x0000000b120472a5 */ /* 0x000fe4000f8e00ff */
[----:B------:R-:W-:Y:S01]  /*00f0*/  UIMAD UR8, UR8, UR18, URZ ;  /* 0x00000012080872a4 */ /* 0x000fe2000f8e02ff */
[C---:B-1----:R-:W-:Y:S01]  /*0100*/  LOP3.LUT R28, R29.reuse, 0x1f, RZ, 0xc0, !PT ;  /* 0x0000001f1d1c7812 */ /* 0x042fe200078ec0ff */
[----:B------:R-:W-:Y:S01]  /*0110*/  USHF.L.U64.HI UR17, UR20, 0x5, UR9 ;  /* 0x0000000514117899 */ /* 0x000fe20008010209 */
[----:B------:R-:W-:Y:S01]  /*0120*/  SHF.R.U32.HI R19, RZ, 0x5, R29 ;  /* 0x00000005ff137819 */ /* 0x000fe2000001161d */
[----:B---3--:R-:W-:Y:S01]  /*0130*/  ULEA UR10, UP1, UR4, UR12, 0x5 ;  /* 0x0000000c040a7291 */ /* 0x008fe2000f8228ff */
[----:B------:R-:W-:Y:S01]  /*0140*/  SHF.R.U32.HI R4, RZ, 0x4, R28 ;  /* 0x00000004ff047819 */ /* 0x000fe2000001161c */
[----:B------:R-:W-:Y:S01]  /*0150*/  UMOV UR9, 0x400 ;  /* 0x0000040000097882 */ /* 0x000fe20000000000 */
[----:B------:R-:W-:Y:S01]  /*0160*/  UIADD3 UR11, UPT, UPT, UR5, UR8, URZ ;  /* 0x00000008050b7290 */ /* 0x000fe2000fffe0ff */
[----:B------:R-:W-:Y:S01]  /*0170*/  LOP3.LUT R5, R29, 0xf, RZ, 0xc0, !PT ;  /* 0x0000000f1d057812 */ /* 0x000fe200078ec0ff */
[----:B----4-:R-:W-:-:S02]  /*0180*/  ULEA UR9, UR6, UR9, 0x18 ;  /* 0x0000000906097291 */ /* 0x010fc4000f8ec0ff */
[----:B------:R-:W-:Y:S02]  /*0190*/  USHF.L.U32 UR16, UR20, 0x5, URZ ;  /* 0x0000000514107899 */ /* 0x000fe400080006ff */
[----:B------:R-:W-:Y:S02]  /*01a0*/  ULEA.HI.X UR11, UR4, UR13, UR11, 0x5, UP1 ;  /* 0x0000000d040b7291 */ /* 0x000fe400088f2c0b */
[----:B-----5:R-:W-:Y:S01]  /*01b0*/  UIADD3 UR5, UP1, UPT, UR16, UR14, URZ ;  /* 0x0000000e10057290 */ /* 0x020fe2000ff3e0ff */
[----:B------:R-:W-:Y:S01]  /*01c0*/  LEA R18, R4, UR9, 0x2 ;  /* 0x0000000904127c11 */ /* 0x000fe2000f8e10ff */
[----:B------:R-:W0:Y:S02]  /*01d0*/  LDCU.64 UR12, c[0x0][0x358] ;  /* 0x00006b00ff0c77ac */ /* 0x000e240008000a00 */
[----:B------:R-:W-:Y:S02]  /*01e0*/  UIADD3.X UR8, UPT, UPT, UR17, UR15, URZ, UP1, !UPT ;  /* 0x0000000f11087290 */ /* 0x000fe40008ffe4ff */
[----:B------:R-:W-:Y:S01]  /*01f0*/  USHF.L.U32 UR14, UR7, 0x2, URZ ;  /* 0x00000002070e7899 */ /* 0x000fe200080006ff */
[----:B------:R-:W-:Y:S11]  /*0200*/  BRA.U !UP0, `(.L_x_0) ;  /* 0x0000005d084c7547 */ /* 0x000ff6000b800000 */
[----:B------:R-:W1:Y:S01]  /*0210*/  LDCU UR15, c[0x0][0x360] ;  /* 0x00006c00ff0f77ac */ /* 0x000e620008000800 */
[----:B------:R-:W2:Y:S01]  /*0220*/  LDC.64 R40, c[0x0][0x388] ;  /* 0x0000e200ff287b82 */ /* 0x000ea20000000a00 */
[----:B------:R-:W-:Y:S01]  /*0230*/  HFMA2 R13, -RZ, RZ, 0, 0 ;  /* 0x00000000ff0d7431 */ /* 0x000fe200000001ff */
[----:B------:R-:W-:Y:S01]  /*0240*/  LEA R14, R28, UR9, 0x2 ;  /* 0x000000091c0e7c11 */ /* 0x000fe2000f8e10ff */
[----:B------:R-:W-:Y:S01]  /*0250*/  UIADD3 UR21, UPT, UPT, UR9, 0x420, URZ ;  /* 0x0000042009157890 */ /* 0x000fe2000fffe0ff */
[----:B------:R-:W-:Y:S01]  /*0260*/  MOV R12, 0xff800000 ;  /* 0xff800000000c7802 */ /* 0x000fe20000000f00 */
[----:B------:R-:W-:Y:S01]  /*0270*/  UIADD3 UR22, UPT, UPT, UR9, 0x820, URZ ;  /* 0x0000082009167890 */ /* 0x000fe2000fffe0ff */
[----:B------:R-:W-:Y:S01]  /*0280*/  MOV R11, 0xff800000 ;  /* 0xff800000000b7802 */ /* 0x000fe20000000f00 */
[----:B------:R-:W-:Y:S01]  /*0290*/  USHF.L.U32 UR4, UR7, 0x6, URZ ;  /* 0x0000000607047899 */ /* 0x000fe200080006ff */
[----:B------:R-:W-:Y:S01]  /*02a0*/  MOV R10, 0xff800000 ;  /* 0xff800000000a7802 */ /* 0x000fe20000000f00 */
[----:B------:R-:W-:Y:S01]  /*02b0*/  UMOV UR6, UR10 ;  /* 0x0000000a00067c82 */ /* 0x000fe20008000000 */
[----:B------:R-:W-:Y:S01]  /*02c0*/  UMOV UR7, UR11 ;  /* 0x0000000b00077c82 */ /* 0x000fe20008000000 */
[----:B------:R-:W-:-:S02]  /*02d0*/  MOV R9, 0xff800000 ;  /* 0xff80000000097802 */ /* 0x000fc40000000f00 */
[----:B------:R-:W-:Y:S02]  /*02e0*/  CS2R R26, SRZ ;  /* 0x00000000001a7805 */ /* 0x000fe4000001ff00 */
[----:B------:R-:W-:Y:S01]  /*02f0*/  LEA R5, R5, UR21, 0x1 ;  /* 0x0000001505057c11 */ /* 0x000fe2000f8e08ff */
[----:B------:R-:W-:Y:S01]  /*0300*/  UIMAD.WIDE.U32 UR6, UR4, 0x2, UR6 ;  /* 0x00000002040678a5 */ /* 0x000fe2000f8e0006 */
[----:B------:R-:W-:Y:S01]  /*0310*/  LEA R4, R4, UR22, 0x6 ;  /* 0x0000001604047c11 */ /* 0x000fe2000f8e30ff */
[----:B------:R-:W-:Y:S01]  /*0320*/  UIADD3 UR19, UPT, UPT, UR14, 0x1, URZ ;  /* 0x000000010e137890 */ /* 0x000fe2000fffe0ff */
[----:B-1----:R-:W1:Y:S01]  /*0330*/  I2F.U32.RP R6, UR15 ;  /* 0x0000000f00067d06 */ /* 0x002e620008209000 */
[----:B------:R-:W-:Y:S01]  /*0340*/  IADD3 R17, PT, PT, R29, UR15, RZ ;  /* 0x0000000f1d117c10 */ /* 0x000fe2000fffe0ff */
[----:B------:R-:W-:Y:S02]  /*0350*/  UIADD3 UR20, UPT, UPT, UR14, 0x2, URZ ;  /* 0x000000020e147890 */ /* 0x000fe4000fffe0ff */
[----:B------:R-:W-:Y:S01]  /*0360*/  UIADD3 UR23, UPT, UPT, UR14, 0x3, URZ ;  /* 0x000000030e177890 */ /* 0x000fe2000fffe0ff */
[C---:B------:R-:W-:Y:S01]  /*0370*/  ISETP.GE.U32.AND P0, PT, R17.reuse, 0x100, PT ;  /* 0x000001001100780c */ /* 0x040fe20003f06070 */
[C---:B------:R-:W-:Y:S01]  /*0380*/  IMAD.SHL.U32 R31, R17.reuse, 0x2, RZ ;  /* 0x00000002111f7824 */ /* 0x040fe200078e00ff */
[C---:B------:R-:W-:Y:S01]  /*0390*/  ISETP.GE.U32.AND P1, PT, R17.reuse, 0x200, PT ;  /* 0x000002001100780c */ /* 0x040fe20003f26070 */
[----:B------:R-:W-:Y:S01]  /*03a0*/  UMOV UR4, URZ ;  /* 0x000000ff00047c82 */ /* 0x000fe20008000000 */
[----:B------:R-:W-:-:S02]  /*03b0*/  VIMNMX.U32 R0, PT, PT, R17, 0x100, !PT ;  /* 0x0000010011007848 */ /* 0x000fc40007fe0000 */
[----:B------:R-:W-:Y:S02]  /*03c0*/  SEL R16, RZ, 0x1, P0 ;  /* 0x00000001ff107807 */ /* 0x000fe40000000000 */
[----:B------:R-:W-:Y:S01]  /*03d0*/  VIMNMX.U32 R8, PT, PT, R17, 0x200, !PT ;  /* 0x0000020011087848 */ /* 0x000fe20007fe0000 */
[----:B-1----:R-:W1:Y:S01]  /*03e0*/  MUFU.RCP R6, R6 ;  /* 0x0000000600067308 */ /* 0x002e620000001000 */
[----:B------:R-:W-:Y:S02]  /*03f0*/  SEL R15, RZ, 0x1, P1 ;  /* 0x00000001ff0f7807 */ /* 0x000fe40000800000 */
[-C--:B------:R-:W-:Y:S02]  /*0400*/  IADD3 R0, PT, PT, R0, -R17.reuse, -R16 ;  /* 0x8000001100007210 */ /* 0x080fe40007ffe810 */
[----:B------:R-:W-:Y:S02]  /*0410*/  IADD3 R8, PT, PT, R8, -R17, -R15 ;  /* 0x8000001108087210 */ /* 0x000fe40007ffe80f */
[----:B------:R-:W-:-:S02]  /*0420*/  SHF.R.U32.HI R21, RZ, 0x5, R17 ;  /* 0x00000005ff157819 */ /* 0x000fc40000011611 */
[----:B------:R-:W-:Y:S02]  /*0430*/  LOP3.LUT R20, R17, 0x1f, RZ, 0xc0, !PT ;  /* 0x0000001f11147812 */ /* 0x000fe400078ec0ff */
[----:B------:R-:W-:-:S03]  /*0440*/  LOP3.LUT R31, R31, 0x3fe, RZ, 0xc0, !PT ;  /* 0x000003fe1f1f7812 */ /* 0x000fc600078ec0ff */
[C---:B------:R-:W-:Y:S02]  /*0450*/  IMAD R33, R21.reuse, 0x21, R20 ;  /* 0x0000002115217824 */ /* 0x040fe400078e0214 */
[----:B--2---:R-:W-:Y:S01]  /*0460*/  IMAD.WIDE.U32 R20, R21, 0x4, R40 ;  /* 0x0000000415147825 */ /* 0x004fe200078e0028 */
[----:B-1----:R-:W-:Y:S02]  /*0470*/  IADD3 R2, PT, PT, R6, 0xffffffe, RZ ;  /* 0x0ffffffe06027810 */ /* 0x002fe40007ffe0ff */
[----:B------:R-:W-:Y:S02]  /*0480*/  LEA R33, R33, UR9, 0x2 ;  /* 0x0000000921217c11 */ /* 0x000fe4000f8e10ff */
[----:B------:R1:W2:Y:S02]  /*0490*/  F2I.FTZ.U32.TRUNC.NTZ R3, R2 ;  /* 0x0000000200037305 */ /* 0x0002a4000021f000 */
[----:B-1----:R-:W-:Y:S01]  /*04a0*/  HFMA2 R2, -RZ, RZ, 0, 0 ;  /* 0x00000000ff027431 */ /* 0x002fe200000001ff */
[----:B--2---:R-:W-:-:S05]  /*04b0*/  IADD3 R7, PT, PT, RZ, -R3, RZ ;  /* 0x80000003ff077210 */ /* 0x004fca0007ffe0ff */
[----:B------:R-:W-:-:S04]  /*04c0*/  IMAD R7, R7, UR15, RZ ;  /* 0x0000000f07077c24 */ /* 0x000fc8000f8e02ff */
[----:B------:R-:W-:-:S06]  /*04d0*/  IMAD.HI.U32 R3, R3, R7, R2 ;  /* 0x0000000703037227 */ /* 0x000fcc00078e0002 */
[----:B------:R-:W-:-:S04]  /*04e0*/  IMAD.HI.U32 R2, R3, R0, RZ ;  /* 0x0000000003027227 */ /* 0x000fc800078e00ff */
[----:B------:R-:W-:Y:S01]  /*04f0*/  IMAD.HI.U32 R6, R3, R8, RZ ;  /* 0x0000000803067227 */ /* 0x000fe200078e00ff */
[----:B------:R-:W-:-:S04]  /*0500*/  IADD3 R3, PT, PT, -R2, RZ, RZ ;  /* 0x000000ff02037210 */ /* 0x000fc80007ffe1ff */
[----:B------:R-:W-:Y:S01]  /*0510*/  IADD3 R7, PT, PT, -R6, RZ, RZ ;  /* 0x000000ff06077210 */ /* 0x000fe20007ffe1ff */
[----:B------:R-:W-:Y:S01]  /*0520*/  IMAD R0, R3, UR15, R0 ;  /* 0x0000000f03007c24 */ /* 0x000fe2000f8e0200 */
[----:B------:R-:W-:-:S03]  /*0530*/  LOP3.LUT R3, RZ, UR15, RZ, 0x33, !PT ;  /* 0x0000000fff037c12 */ /* 0x000fc6000f8e33ff */
[----:B------:R-:W-:Y:S01]  /*0540*/  IMAD R8, R7, UR15, R8 ;  /* 0x0000000f07087c24 */ /* 0x000fe2000f8e0208 */
[----:B------:R-:W-:-:S04]  /*0550*/  ISETP.GE.U32.AND P0, PT, R0, UR15, PT ;  /* 0x0000000f00007c0c */ /* 0x000fc8000bf06070 */
[----:B------:R-:W-:-:S09]  /*0560*/  ISETP.GE.U32.AND P2, PT, R8, UR15, PT ;  /* 0x0000000f08007c0c */ /* 0x000fd2000bf46070 */
[----:B------:R-:W-:Y:S02]  /*0570*/  @P0 IADD3 R0, PT, PT, R0, -UR15, RZ ;  /* 0x8000000f00000c10 */ /* 0x000fe4000fffe0ff */
[----:B------:R-:W-:Y:S02]  /*0580*/  @P0 IADD3 R2, PT, PT, R2, 0x1, RZ ;  /* 0x0000000102020810 */ /* 0x000fe40007ffe0ff */
[----:B------:R-:W-:Y:S02]  /*0590*/  @P2 IADD3 R8, PT, PT, R8, -UR15, RZ ;  /* 0x8000000f08082c10 */ /* 0x000fe4000fffe0ff */
[----:B------:R-:W-:Y:S02]  /*05a0*/  ISETP.GE.U32.AND P1, PT, R0, UR15, PT ;  /* 0x0000000f00007c0c */ /* 0x000fe4000bf26070 */
[----:B------:R-:W-:Y:S01]  /*05b0*/  ISETP.GE.U32.AND P3, PT, R8, UR15, PT ;  /* 0x0000000f08007c0c */ /* 0x000fe2000bf66070 */
[----:B------:R-:W-:Y:S01]  /*05c0*/  HFMA2 R8, -RZ, RZ, 0, 0 ;  /* 0x00000000ff087431 */ /* 0x000fe200000001ff */
[----:B------:R-:W-:-:S02]  /*05d0*/  @P2 IADD3 R6, PT, PT, R6, 0x1, RZ ;  /* 0x0000000106062810 */ /* 0x000fc40007ffe0ff */
[----:B------:R-:W-:Y:S02]  /*05e0*/  ISETP.NE.U32.AND P0, PT, RZ, UR15, PT ;  /* 0x0000000fff007c0c */ /* 0x000fe4000bf05070 */
[----:B------:R-:W-:-:S04]  /*05f0*/  LOP3.LUT R0, R29, 0x1f0, RZ, 0xc0, !PT ;  /* 0x000001f01d007812 */ /* 0x000fc800078ec0ff */
[----:B------:R-:W-:Y:S01]  /*0600*/  LOP3.LUT R30, R0, 0xf, R29, 0xf8, !PT ;  /* 0x0000000f001e7812 */ /* 0x000fe200078ef81d */
[----:B------:R-:W-:Y:S01]  /*0610*/  @P1 VIADD R2, R2, 0x1 ;  /* 0x0000000102021836 */ /* 0x000fe20000000000 */
[----:B------:R-:W-:Y:S02]  /*0620*/  LEA R0, R28, UR22, 0x1 ;  /* 0x000000161c007c11 */ /* 0x000fe4000f8e08ff */
[----:B------:R-:W-:Y:S02]  /*0630*/  @P3 IADD3 R6, PT, PT, R6, 0x1, RZ ;  /* 0x0000000106063810 */ /* 0x000fe40007ffe0ff */
[----:B------:R-:W-:Y:S01]  /*0640*/  SEL R7, R3, R2, !P0 ;  /* 0x0000000203077207 */ /* 0x000fe20004000000 */
[----:B------:R-:W-:Y:S01]  /*0650*/  IMAD R2, R19, 0x21, R28 ;  /* 0x0000002113027824 */ /* 0x000fe200078e021c */
[----:B------:R-:W-:Y:S02]  /*0660*/  SEL R6, R3, R6, !P0 ;  /* 0x0000000603067207 */ /* 0x000fe40004000000 */
[----:B------:R-:W-:-:S02]  /*0670*/  IADD3 R3, PT, PT, R17, UR15, RZ ;  /* 0x0000000f11037c10 */ /* 0x000fc4000fffe0ff */
[----:B------:R-:W-:Y:S02]  /*0680*/  IADD3 R16, PT, PT, R16, R7, RZ ;  /* 0x0000000710107210 */ /* 0x000fe40007ffe0ff */
[----:B------:R-:W-:Y:S02]  /*0690*/  SHF.R.U32.HI R23, RZ, 0x5, R3 ;  /* 0x00000005ff177819 */ /* 0x000fe40000011603 */
[----:B------:R-:W-:Y:S02]  /*06a0*/  SHF.L.U32 R34, R3, 0x1, RZ ;  /* 0x0000000103227819 */ /* 0x000fe400000006ff */
[----:B------:R-:W-:Y:S01]  /*06b0*/  IADD3 R15, PT, PT, R15, R6, RZ ;  /* 0x000000060f0f7210 */ /* 0x000fe20007ffe0ff */
[--C-:B------:R-:W-:Y:S01]  /*06c0*/  IMAD.WIDE.U32 R22, R23, 0x4, R40.reuse ;  /* 0x0000000417167825 */ /* 0x100fe200078e0028 */
[----:B------:R-:W-:Y:S02]  /*06d0*/  CS2R R6, SRZ ;  /* 0x0000000000067805 */ /* 0x000fe4000001ff00 */
[----:B------:R-:W-:Y:S01]  /*06e0*/  LEA R2, R2, UR9, 0x2 ;  /* 0x0000000902027c11 */ /* 0x000fe2000f8e10ff */
[----:B------:R-:W-:Y:S01]  /*06f0*/  IMAD.WIDE.U32 R40, R19, 0x4, R40 ;  /* 0x0000000413287825 */ /* 0x000fe200078e0028 */
[----:B------:R-:W-:-:S02]  /*0700*/  LEA R30, R30, UR9, 0x1 ;  /* 0x000000091e1e7c11 */ /* 0x000fc4000f8e08ff */
[----:B------:R-:W-:Y:S02]  /*0710*/  LOP3.LUT R32, R3, 0x1f, RZ, 0xc0, !PT ;  /* 0x0000001f03207812 */ /* 0x000fe400078ec0ff */
[----:B------:R-:W-:-:S07]  /*0720*/  LOP3.LUT R34, R34, 0x3fe, RZ, 0xc0, !PT ;  /* 0x000003fe22227812 */ /* 0x000fce00078ec0ff */
.L_x_34:
[----:B------:R-:W-:Y:S01]  /*0730*/  ISETP.GT.U32.AND P0, PT, R29, 0xff, PT ;  /* 0x000000ff1d00780c */ /* 0x000fe20003f04070 */
[----:B-1----:R-:W1:Y:S01]  /*0740*/  LDCU UR21, c[0x0][0x3a0] ;  /* 0x00007400ff1577ac */ /* 0x002e620008000800 */
[----:B------:R-:W-:Y:S11]  /*0750*/  BSSY.RECONVERGENT B1, `(.L_x_1) ;  /* 0x000008b000017945 */ /* 0x000ff60003800200 */
[----:B--234-:R-:W-:Y:S05]  /*0760*/  @P0 BRA `(.L_x_2) ;  /* 0x0000000800240947 */ /* 0x01cfea0003800000 */
[----:B------:R-:W-:Y:S01]  /*0770*/  LOP3.LUT R37, R16, 0x3, RZ, 0xc0, !PT ;  /* 0x0000000310257812 */ /* 0x000fe200078ec0ff */
[----:B------:R-:W-:Y:S01]  /*0780*/  BSSY.RECONVERGENT B0, `(.L_x_3) ;  /* 0x0000037000007945 */ /* 0x000fe20003800200 */
[----:B------:R-:W-:Y:S02]  /*0790*/  MOV R35, R29 ;  /* 0x0000001d00237202 */ /* 0x000fe40000000f00 */
[----:B------:R-:W-:-:S13]  /*07a0*/  ISETP.NE.AND P0, PT, R37, 0x3, PT ;  /* 0x000000032500780c */ /* 0x000fda0003f05270 */
[----:B------:R-:W-:Y:S05]  /*07b0*/  @!P0 BRA `(.L_x_4) ;  /* 0x0000000000cc8947 */ /* 0x000fea0003800000 */
[----:B------:R-:W2:Y:S01]  /*07c0*/  LDC R36, c[0x0][0x3a0] ;  /* 0x0000e800ff247b82 */ /* 0x000ea20000000800 */
[----:B------:R-:W-:Y:S01]  /*07d0*/  IADD3 R35, PT, PT, R28, UR4, RZ ;  /* 0x000000041c237c10 */ /* 0x000fe2000fffe0ff */
[----:B------:R-:W-:Y:S01]  /*07e0*/  BSSY.RECONVERGENT B2, `(.L_x_5) ;  /* 0x0000009000027945 */ /* 0x000fe20003800200 */
[----:B------:R-:W-:Y:S02]  /*07f0*/  HFMA2 R25, -RZ, RZ, 0, 0 ;  /* 0x00000000ff197431 */ /* 0x000fe400000001ff */
[----:B--2---:R-:W-:-:S13]  /*0800*/  ISETP.GE.AND P0, PT, R35, R36, PT ;  /* 0x000000242300720c */ /* 0x004fda0003f06270 */
[----:B------:R-:W-:Y:S05]  /*0810*/  @P0 BRA `(.L_x_6) ;  /* 0x0000000000140947 */ /* 0x000fea0003800000 */
[----:B------:R-:W-:-:S05]  /*0820*/  MOV R24, 0x20 ;  /* 0x0000002000187802 */ /* 0x000fca0000000f00 */
[----:B------:R-:W-:-:S03]  /*0830*/  IMAD.WIDE.U32 R24, R35, R24, UR16 ;  /* 0x0000001023187e25 */ /* 0x000fc6000f8e0018 */
[----:B------:R-:W-:-:S04]  /*0840*/  IADD3 R24, P0, PT, R40, R24, RZ ;  /* 0x0000001828187210 */ /* 0x000fc80007f1e0ff */
[----:B------:R-:W-:-:S06]  /*0850*/  IADD3.X R25, PT, PT, R41, R25, RZ, P0, !PT ;  /* 0x0000001929197210 */ /* 0x000fcc00007fe4ff */
[----:B0-----:R2:W5:Y:S03]  /*0860*/  LDG.E.CONSTANT R25, desc[UR12][R24.64] ;  /* 0x0000000c18197981 */ /* 0x001566000c1e9900 */
.L_x_6:
[----:B01----:R-:W-:Y:S05]  /*0870*/  BSYNC.RECONVERGENT B2 ;  /* 0x0000000000027941 */ /* 0x003fea0003800200 */
.L_x_5:
[----:B-----5:R3:W-:Y:S01]  /*0880*/  STS [R2], R25 ;  /* 0x0000001902007388 */ /* 0x0207e20000000800 */
[----:B------:R-:W-:Y:S02]  /*0890*/  ISETP.NE.AND P0, PT, R37, RZ, PT ;  /* 0x000000ff2500720c */ /* 0x000fe40003f05270 */
[----:B------:R-:W-:-:S11]  /*08a0*/  MOV R35, R17 ;  /* 0x0000001100237202 */ /* 0x000fd60000000f00 */
[----:B---3--:R-:W-:Y:S05]  /*08b0*/  @!P0 BRA `(.L_x_4) ;  /* 0x00000000008c8947 */ /* 0x008fea0003800000 */
[----:B------:R-:W-:Y:S01]  /*08c0*/  LOP3.LUT R25, R17, 0x1f, RZ, 0xc0, !PT ;  /* 0x0000001f11197812 */ /* 0x000fe200078ec0ff */
[----:B------:R-:W-:Y:S01]  /*08d0*/  BSSY.RECONVERGENT B2, `(.L_x_7) ;  /* 0x000000a000027945 */ /* 0x000fe20003800200 */
[----:B--2---:R-:W-:Y:S02]  /*08e0*/  HFMA2 R24, -RZ, RZ, 0, 0 ;  /* 0x00000000ff187431 */ /* 0x004fe400000001ff */
[----:B------:R-:W-:-:S04]  /*08f0*/  IADD3 R25, PT, PT, R25, UR4, RZ ;  /* 0x0000000419197c10 */ /* 0x000fc8000fffe0ff */
[----:B------:R-:W-:-:S13]  /*0900*/  ISETP.GE.AND P0, PT, R25, R36, PT ;  /* 0x000000241900720c */ /* 0x000fda0003f06270 */
[----:B------:R-:W-:Y:S05]  /*0910*/  @P0 BRA `(.L_x_8) ;  /* 0x0000000000140947 */ /* 0x000fea0003800000 */
[----:B------:R-:W-:-:S05]  /*0920*/  MOV R24, 0x20 ;  /* 0x0000002000187802 */ /* 0x000fca0000000f00 */
[----:B------:R-:W-:-:S03]  /*0930*/  IMAD.WIDE.U32 R24, R25, R24, UR16 ;  /* 0x0000001019187e25 */ /* 0x000fc6000f8e0018 */
[----:B------:R-:W-:-:S05]  /*0940*/  IADD3 R24, P0, PT, R20, R24, RZ ;  /* 0x0000001814187210 */ /* 0x000fca0007f1e0ff */
[----:B------:R-:W-:-:S05]  /*0950*/  IMAD.X R25, R21, 0x1, R25, P0 ;  /* 0x0000000115197824 */ /* 0x000fca00000e0619 */
[----:B------:R0:W5:Y:S03]  /*0960*/  LDG.E.CONSTANT R24, desc[UR12][R24.64] ;  /* 0x0000000c18187981 */ /* 0x000166000c1e9900 */
.L_x_8:
[----:B------:R-:W-:Y:S05]  /*0970*/  BSYNC.RECONVERGENT B2 ;  /* 0x0000000000027941 */ /* 0x000fea0003800200 */
.L_x_7:
[----:B-----5:R3:W-:Y:S01]  /*0980*/  STS [R33], R24 ;  /* 0x0000001821007388 */ /* 0x0207e20000000800 */
[----:B------:R-:W-:Y:S02]  /*0990*/  ISETP.NE.AND P0, PT, R37, 0x1, PT ;  /* 0x000000012500780c */ /* 0x000fe40003f05270 */
[----:B------:R-:W-:-:S11]  /*09a0*/  MOV R35, R3 ;  /* 0x0000000300237202 */ /* 0x000fd60000000f00 */
[----:B---3--:R-:W-:Y:S05]  /*09b0*/  @!P0 BRA `(.L_x_4) ;  /* 0x00000000004c8947 */ /* 0x008fea0003800000 */
[----:B0-----:R-:W-:Y:S01]  /*09c0*/  IADD3 R25, PT, PT, R32, UR4, RZ ;  /* 0x0000000420197c10 */ /* 0x001fe2000fffe0ff */
[----:B------:R-:W-:Y:S01]  /*09d0*/  BSSY.RECONVERGENT B2, `(.L_x_9) ;  /* 0x0000009000027945 */ /* 0x000fe20003800200 */
[----:B------:R-:W-:Y:S02]  /*09e0*/  HFMA2 R24, -RZ, RZ, 0, 0 ;  /* 0x00000000ff187431 */ /* 0x000fe400000001ff */
[----:B------:R-:W-:-:S13]  /*09f0*/  ISETP.GE.AND P0, PT, R25, R36, PT ;  /* 0x000000241900720c */ /* 0x000fda0003f06270 */
[----:B------:R-:W-:Y:S05]  /*0a00*/  @P0 BRA `(.L_x_10) ;  /* 0x0000000000140947 */ /* 0x000fea0003800000 */
[----:B------:R-:W-:-:S05]  /*0a10*/  MOV R24, 0x20 ;  /* 0x0000002000187802 */ /* 0x000fca0000000f00 */
[----:B------:R-:W-:-:S03]  /*0a20*/  IMAD.WIDE.U32 R24, R25, R24, UR16 ;  /* 0x0000001019187e25 */ /* 0x000fc6000f8e0018 */
[----:B------:R-:W-:-:S04]  /*0a30*/  IADD3 R24, P0, PT, R22, R24, RZ ;  /* 0x0000001816187210 */ /* 0x000fc80007f1e0ff */
[----:B------:R-:W-:-:S05]  /*0a40*/  IADD3.X R25, PT, PT, R23, R25, RZ, P0, !PT ;  /* 0x0000001917197210 */ /* 0x000fca00007fe4ff */
[----:B------:R0:W5:Y:S04]  /*0a50*/  LDG.E.CONSTANT R24, desc[UR12][R24.64] ;  /* 0x0000000c18187981 */ /* 0x000168000c1e9900 */
.L_x_10:
[----:B------:R-:W-:Y:S05]  /*0a60*/  BSYNC.RECONVERGENT B2 ;  /* 0x0000000000027941 */ /* 0x000fea0003800200 */
.L_x_9:
[----:B------:R-:W1:Y:S01]  /*0a70*/  S2UR UR11, SR_CgaCtaId ;  /* 0x00000000000b79c3 */ /* 0x000e620000008800 */
[----:B0-----:R-:W-:Y:S01]  /*0a80*/  SHF.R.U32.HI R25, RZ, 0x5, R3 ;  /* 0x00000005ff197819 */ /* 0x001fe20000011603 */
[----:B------:R-:W-:Y:S01]  /*0a90*/  UMOV UR10, 0x400 ;  /* 0x00000400000a7882 */ /* 0x000fe20000000000 */
[----:B------:R-:W-:-:S03]  /*0aa0*/  IADD3 R35, PT, PT, R3, UR15, RZ ;  /* 0x0000000f03237c10 */ /* 0x000fc6000fffe0ff */
[----:B------:R-:W-:Y:S01]  /*0ab0*/  IMAD R25, R25, 0x21, R32 ;  /* 0x0000002119197824 */ /* 0x000fe200078e0220 */
[----:B-1----:R-:W-:-:S06]  /*0ac0*/  ULEA UR10, UR11, UR10, 0x18 ;  /* 0x0000000a0b0a7291 */ /* 0x002fcc000f8ec0ff */
[----:B------:R-:W-:-:S05]  /*0ad0*/  LEA R25, R25, UR10, 0x2 ;  /* 0x0000000a19197c11 */ /* 0x000fca000f8e10ff */
[----:B-----5:R3:W-:Y:S02]  /*0ae0*/  STS [R25], R24 ;  /* 0x0000001819007388 */ /* 0x0207e40000000800 */
.L_x_4:
[----:B01----:R-:W-:Y:S05]  /*0af0*/  BSYNC.RECONVERGENT B0 ;  /* 0x0000000000007941 */ /* 0x003fea0003800200 */
.L_x_3:
[----:B------:R-:W-:-:S13]  /*0b00*/  ISETP.GE.U32.AND P0, PT, R16, 0x3, PT ;  /* 0x000000031000780c */ /* 0x000fda0003f06070 */
[----:B------:R-:W-:Y:S05]  /*0b10*/  @!P0 BRA `(.L_x_2) ;  /* 0x0000000400388947 */ /* 0x000fea0003800000 */
[----:B------:R-:W-:Y:S02]  /*0b20*/  MOV R38, UR15 ;  /* 0x0000000f00267c02 */ /* 0x000fe40008000f00 */
[----:B--23--:R-:W-:Y:S02]  /*0b30*/  MOV R24, UR15 ;  /* 0x0000000f00187c02 */ /* 0x00cfe40008000f00 */
[----:B------:R-:W-:Y:S01]  /*0b40*/  IADD3 R36, PT, PT, R35, UR15, RZ ;  /* 0x0000000f23247c10 */ /* 0x000fe2000fffe0ff */
[----:B------:R-:W-:Y:S01]  /*0b50*/  IMAD R38, R38, 0x3, R35 ;  /* 0x0000000326267824 */ /* 0x000fe200078e0223 */
[----:B------:R-:W-:-:S07]  /*0b60*/  LEA R37, R24, R35, 0x1 ;  /* 0x0000002318257211 */ /* 0x000fce00078e08ff */
.L_x_11:
[----:B----4-:R-:W-:Y:S01]  /*0b70*/  LOP3.LUT R39, R35, 0x1f, RZ, 0xc0, !PT ;  /* 0x0000001f23277812 */ /* 0x010fe200078ec0ff */
[----:B------:R-:W-:Y:S01]  /*0b80*/  HFMA2 R44, -RZ, RZ, 0, 0 ;  /* 0x00000000ff2c7431 */ /* 0x000fe200000001ff */
[----:B------:R-:W-:Y:S02]  /*0b90*/  MOV R43, 0x20 ;  /* 0x00000020002b7802 */ /* 0x000fe40000000f00 */
[----:B------:R-:W-:Y:S01]  /*0ba0*/  SHF.R.U32.HI R45, RZ, 0x5, R35 ;  /* 0x00000005ff2d7819 */ /* 0x000fe20000011623 */
[----:B------:R-:W-:-:S05]  /*0bb0*/  VIADD R42, R39, UR4 ;  /* 0x00000004272a7c36 */ /* 0x000fca0008000000 */
[----:B------:R-:W-:-:S13]  /*0bc0*/  ISETP.GE.AND P0, PT, R42, UR21, PT ;  /* 0x000000152a007c0c */ /* 0x000fda000bf06270 */
[----:B------:R-:W0:Y:S01]  /*0bd0*/  @!P0 LDC.64 R24, c[0x0][0x388] ;  /* 0x0000e200ff188b82 */ /* 0x000e220000000a00 */
[----:B------:R-:W-:-:S03]  /*0be0*/  @!P0 IMAD.WIDE.U32 R42, R42, R43, UR16 ;  /* 0x000000102a2a8e25 */ /* 0x000fc6000f8e002b */
[----:B0-----:R-:W-:-:S04]  /*0bf0*/  @!P0 IADD3 R24, P1, PT, R42, R24, RZ ;  /* 0x000000182a188210 */ /* 0x001fc80007f3e0ff */
[----:B------:R-:W-:-:S03]  /*0c00*/  @!P0 IADD3.X R25, PT, PT, R43, R25, RZ, P1, !PT ;  /* 0x000000192b198210 */ /* 0x000fc60000ffe4ff */
[----:B------:R-:W-:-:S05]  /*0c10*/  @!P0 IMAD.WIDE.U32 R42, R45, 0x4, R24 ;  /* 0x000000042d2a8825 */ /* 0x000fca00078e0018 */
[----:B------:R0:W2:Y:S01]  /*0c20*/  @!P0 LDG.E.CONSTANT R44, desc[UR12][R42.64] ;  /* 0x0000000c2a2c8981 */ /* 0x0000a2000c1e9900 */
[----:B------:R-:W1:Y:S01]  /*0c30*/  S2UR UR11, SR_CgaCtaId ;  /* 0x00000000000b79c3 */ /* 0x000e620000008800 */
[----:B------:R-:W-:Y:S01]  /*0c40*/  IMAD R24, R45, 0x21, R39 ;  /* 0x000000212d187824 */ /* 0x000fe200078e0227 */
[----:B------:R-:W-:Y:S01]  /*0c50*/  LOP3.LUT R39, R36, 0x1f, RZ, 0xc0, !PT ;  /* 0x0000001f24277812 */ /* 0x000fe200078ec0ff */
[----:B------:R-:W-:-:S03]  /*0c60*/  UMOV UR10, 0x400 ;  /* 0x00000400000a7882 */ /* 0x000fc60000000000 */
[----:B------:R-:W-:Y:S02]  /*0c70*/  IADD3 R45, PT, PT, R39, UR4, RZ ;  /* 0x00000004272d7c10 */ /* 0x000fe4000fffe0ff */
[----:B0-----:R-:W-:Y:S02]  /*0c80*/  MOV R42, 0x20 ;  /* 0x00000020002a7802 */ /* 0x001fe40000000f00 */
[----:B------:R-:W-:Y:S01]  /*0c90*/  ISETP.GE.AND P0, PT, R45, UR21, PT ;  /* 0x000000152d007c0c */ /* 0x000fe2000bf06270 */
[----:B-1----:R-:W-:-:S06]  /*0ca0*/  ULEA UR10, UR11, UR10, 0x18 ;  /* 0x0000000a0b0a7291 */ /* 0x002fcc000f8ec0ff */
[----:B------:R-:W-:-:S06]  /*0cb0*/  LEA R43, R24, UR10, 0x2 ;  /* 0x0000000a182b7c11 */ /* 0x000fcc000f8e10ff */
[----:B------:R-:W0:Y:S01]  /*0cc0*/  @!P0 LDC.64 R24, c[0x0][0x388] ;  /* 0x0000e200ff188b82 */ /* 0x000e220000000a00 */
[----:B--2---:R1:W-:Y:S02]  /*0cd0*/  STS [R43], R44 ;  /* 0x0000002c2b007388 */ /* 0x0043e40000000800 */
[----:B-1----:R-:W-:-:S03]  /*0ce0*/  @!P0 IMAD.WIDE.U32 R42, R45, R42, UR16 ;  /* 0x000000102d2a8e25 */ /* 0x002fc6000f8e002a */
[----:B0-----:R-:W-:Y:S01]  /*0cf0*/  @!P0 IADD3 R24, P1, PT, R42, R24, RZ ;  /* 0x000000182a188210 */ /* 0x001fe20007f3e0ff */
[----:B------:R-:W-:-:S03]  /*0d00*/  HFMA2 R42, -RZ, RZ, 0, 0 ;  /* 0x00000000ff2a7431 */ /* 0x000fc600000001ff */
[----:B------:R-:W-:Y:S02]  /*0d10*/  @!P0 IADD3.X R25, PT, PT, R43, R25, RZ, P1, !PT ;  /* 0x000000192b198210 */ /* 0x000fe40000ffe4ff */
[----:B------:R-:W-:-:S05]  /*0d20*/  SHF.R.U32.HI R43, RZ, 0x5, R36 ;  /* 0x00000005ff2b7819 */ /* 0x000fca0000011624 */
[----:B------:R-:W-:-:S05]  /*0d30*/  @!P0 IMAD.WIDE.U32 R44, R43, 0x4, R24 ;  /* 0x000000042b2c8825 */ /* 0x000fca00078e0018 */
[----:B------:R0:W2:Y:S01]  /*0d40*/  @!P0 LDG.E.CONSTANT R42, desc[UR12][R44.64] ;  /* 0x0000000c2c2a8981 */ /* 0x0000a2000c1e9900 */
[----:B------:R-:W-:Y:S01]  /*0d50*/  IMAD R24, R43, 0x21, R39 ;  /* 0x000000212b187824 */ /* 0x000fe200078e0227 */
[----:B------:R-:W-:-:S04]  /*0d60*/  LOP3.LUT R39, R37, 0x1f, RZ, 0xc0, !PT ;  /* 0x0000001f25277812 */ /* 0x000fc800078ec0ff */
[----:B------:R-:W-:-:S04]  /*0d70*/  IADD3 R43, PT, PT, R39, UR4, RZ ;  /* 0x00000004272b7c10 */ /* 0x000fc8000fffe0ff */
[----:B------:R-:W-:Y:S02]  /*0d80*/  ISETP.GE.AND P0, PT, R43, UR21, PT ;  /* 0x000000152b007c0c */ /* 0x000fe4000bf06270 */
[----:B0-----:R-:W-:Y:S02]  /*0d90*/  LEA R45, R24, UR10, 0x2 ;  /* 0x0000000a182d7c11 */ /* 0x001fe4000f8e10ff */
[----:B------:R-:W-:-:S09]  /*0da0*/  MOV R44, 0x20 ;  /* 0x00000020002c7802 */ /* 0x000fd20000000f00 */
[----:B------:R-:W0:Y:S01]  /*0db0*/  @!P0 LDC.64 R24, c[0x0][0x388] ;  /* 0x0000e200ff188b82 */ /* 0x000e220000000a00 */
[----:B--2---:R1:W-:Y:S02]  /*0dc0*/  STS [R45], R42 ;  /* 0x0000002a2d007388 */ /* 0x0043e40000000800 */
[----:B-1----:R-:W-:-:S03]  /*0dd0*/  @!P0 IMAD.WIDE.U32 R42, R43, R44, UR16 ;  /* 0x000000102b2a8e25 */ /* 0x002fc6000f8e002c */
[----:B0-----:R-:W-:Y:S02]  /*0de0*/  @!P0 IADD3 R24, P1, PT, R42, R24, RZ ;  /* 0x000000182a188210 */ /* 0x001fe40007f3e0ff */
[----:B------:R-:W-:Y:S02]  /*0df0*/  SHF.R.U32.HI R42, RZ, 0x5, R37 ;  /* 0x00000005ff2a7819 */ /* 0x000fe40000011625 */
[----:B------:R-:W-:Y:S01]  /*0e00*/  @!P0 IADD3.X R25, PT, PT, R43, R25, RZ, P1, !PT ;  /* 0x000000192b198210 */ /* 0x000fe20000ffe4ff */
[----:B------:R-:W-:Y:S02]  /*0e10*/  IMAD.MOV.U32 R43, RZ, RZ, RZ ;  /* 0x000000ffff2b7224 */ /* 0x000fe400078e00ff */
[----:B------:R-:W-:-:S05]  /*0e20*/  @!P0 IMAD.WIDE.U32 R44, R42, 0x4, R24 ;  /* 0x000000042a2c8825 */ /* 0x000fca00078e0018 */
[----:B------:R0:W2:Y:S01]  /*0e30*/  @!P0 LDG.E.CONSTANT R43, desc[UR12][R44.64] ;  /* 0x0000000c2c2b8981 */ /* 0x0000a2000c1e9900 */
[----:B------:R-:W-:Y:S01]  /*0e40*/  IMAD R24, R42, 0x21, R39 ;  /* 0x000000212a187824 */ /* 0x000fe200078e0227 */
[----:B------:R-:W-:-:S04]  /*0e50*/  LOP3.LUT R39, R38, 0x1f, RZ, 0xc0, !PT ;  /* 0x0000001f26277812 */ /* 0x000fc800078ec0ff */
[----:B------:R-:W-:-:S04]  /*0e60*/  IADD3 R42, PT, PT, R39, UR4, RZ ;  /* 0x00000004272a7c10 */ /* 0x000fc8000fffe0ff */
[----:B------:R-:W-:Y:S01]  /*0e70*/  ISETP.GE.AND P0, PT, R42, UR21, PT ;  /* 0x000000152a007c0c */ /* 0x000fe2000bf06270 */
[----:B0-----:R-:W-:Y:S01]  /*0e80*/  HFMA2 R45, -RZ, RZ, 0, 1.9073486328125e-06 ;  /* 0x00000020ff2d7431 */ /* 0x001fe200000001ff */
[----:B------:R-:W-:-:S11]  /*0e90*/  LEA R44, R24, UR10, 0x2 ;  /* 0x0000000a182c7c11 */ /* 0x000fd6000f8e10ff */
[----:B------:R-:W0:Y:S01]  /*0ea0*/  @!P0 LDC.64 R24, c[0x0][0x388] ;  /* 0x0000e200ff188b82 */ /* 0x000e220000000a00 */
[----:B--2---:R1:W-:Y:S02]  /*0eb0*/  STS [R44], R43 ;  /* 0x0000002b2c007388 */ /* 0x0043e40000000800 */
[----:B-1----:R-:W-:Y:S01]  /*0ec0*/  @!P0 IMAD.WIDE.U32 R42, R42, R45, UR16 ;  /* 0x000000102a2a8e25 */ /* 0x002fe2000f8e002d */
[----:B------:R-:W-:Y:S02]  /*0ed0*/  SHF.R.U32.HI R45, RZ, 0x5, R38 ;  /* 0x00000005ff2d7819 */ /* 0x000fe40000011626 */
[----:B0-----:R-:W-:Y:S02]  /*0ee0*/  @!P0 IADD3 R24, P1, PT, R42, R24, RZ ;  /* 0x000000182a188210 */ /* 0x001fe40007f3e0ff */
[----:B------:R-:W-:Y:S02]  /*0ef0*/  MOV R42, RZ ;  /* 0x000000ff002a7202 */ /* 0x000fe40000000f00 */
[----:B------:R-:W-:-:S03]  /*0f00*/  @!P0 IADD3.X R25, PT, PT, R43, R25, RZ, P1, !PT ;  /* 0x000000192b198210 */ /* 0x000fc60000ffe4ff */
[----:B------:R-:W-:-:S05]  /*0f10*/  @!P0 IMAD.WIDE.U32 R24, R45, 0x4, R24 ;  /* 0x000000042d188825 */ /* 0x000fca00078e0018 */
[----:B------:R0:W2:Y:S01]  /*0f20*/  @!P0 LDG.E.CONSTANT R42, desc[UR12][R24.64] ;  /* 0x0000000c182a8981 */ /* 0x0000a2000c1e9900 */
[----:B------:R-:W-:Y:S01]  /*0f30*/  IMAD R39, R45, 0x21, R39 ;  /* 0x000000212d277824 */ /* 0x000fe200078e0227 */
[----:B------:R-:W-:Y:S02]  /*0f40*/  MOV R44, UR15 ;  /* 0x0000000f002c7c02 */ /* 0x000fe40008000f00 */
[----:B------:R-:W-:Y:S02]  /*0f50*/  MOV R43, UR15 ;  /* 0x0000000f002b7c02 */ /* 0x000fe40008000f00 */
[----:B------:R-:W-:Y:S02]  /*0f60*/  LEA R39, R39, UR10, 0x2 ;  /* 0x0000000a27277c11 */ /* 0x000fe4000f8e10ff */
[----:B------:R-:W-:Y:S02]  /*0f70*/  IADD3 R35, PT, PT, R44, UR15, R35 ;  /* 0x0000000f2c237c10 */ /* 0x000fe4000fffe023 */
[----:B0-----:R-:W-:-:S02]  /*0f80*/  MOV R25, UR15 ;  /* 0x0000000f00197c02 */ /* 0x001fc40008000f00 */
[----:B------:R-:W-:Y:S02]  /*0f90*/  IADD3 R35, PT, PT, R44, UR15, R35 ;  /* 0x0000000f2c237c10 */ /* 0x000fe4000fffe023 */
[----:B------:R-:W-:Y:S02]  /*0fa0*/  LEA R37, R43, R37, 0x2 ;  /* 0x000000252b257211 */ /* 0x000fe400078e10ff */
[----:B------:R-:W-:Y:S02]  /*0fb0*/  ISETP.GE.U32.AND P0, PT, R35, 0x100, PT ;  /* 0x000001002300780c */ /* 0x000fe40003f06070 */
[----:B------:R-:W-:Y:S02]  /*0fc0*/  LEA R38, R25, R38, 0x2 ;  /* 0x0000002619267211 */ /* 0x000fe400078e10ff */
[----:B------:R-:W-:Y:S01]  /*0fd0*/  LEA R36, R43, R36, 0x2 ;  /* 0x000000242b247211 */ /* 0x000fe200078e10ff */
[----:B--2---:R4:W-:Y:S08]  /*0fe0*/  STS [R39], R42 ;  /* 0x0000002a27007388 */ /* 0x0049f00000000800 */
[----:B------:R-:W-:Y:S05]  /*0ff0*/  @!P0 BRA `(.L_x_11) ;  /* 0xfffffff800dc8947 */ /* 0x000fea000383ffff */
.L_x_2:
[----:B01----:R-:W-:Y:S05]  /*1000*/  BSYNC.RECONVERGENT B1 ;  /* 0x0000000000017941 */ /* 0x003fea0003800200 */
.L_x_1:
[----:B------:R-:W-:Y:S01]  /*1010*/  ISETP.GT.U32.AND P0, PT, R29, 0x1ff, PT ;  /* 0x000001ff1d00780c */ /* 0x000fe20003f04070 */
[----:B------:R-:W0:Y:S01]  /*1020*/  LDCU UR21, c[0x0][0x3a0] ;  /* 0x00007400ff1577ac */ /* 0x000e220008000800 */
[----:B------:R-:W-:Y:S11]  /*1030*/  BSSY.RECONVERGENT B1, `(.L_x_12) ;  /* 0x000006f000017945 */ /* 0x000ff60003800200 */
[----:B------:R-:W-:Y:S05]  /*1040*/  @P0 BRA `(.L_x_13) ;  /* 0x0000000400b40947 */ /* 0x000fea0003800000 */
[----:B------:R-:W-:Y:S01]  /*1050*/  LOP3.LUT R36, R15, 0x3, RZ, 0xc0, !PT ;  /* 0x000000030f247812 */ /* 0x000fe200078ec0ff */
[----:B------:R-:W-:Y:S01]  /*1060*/  BSSY.RECONVERGENT B0, `(.L_x_14) ;  /* 0x0000030000007945 */ /* 0x000fe20003800200 */
[----:B------:R-:W-:Y:S02]  /*1070*/  IMAD.MOV.U32 R43, RZ, RZ, R29 ;  /* 0x000000ffff2b7224 */ /* 0x000fe400078e001d */
[----:B------:R-:W-:-:S13]  /*1080*/  ISETP.NE.AND P0, PT, R36, 0x3, PT ;  /* 0x000000032400780c */ /* 0x000fda0003f05270 */
[----:B------:R-:W-:Y:S05]  /*1090*/  @!P0 BRA `(.L_x_15) ;  /* 0x0000000000b08947 */ /* 0x000fea0003800000 */
[----:B------:R-:W1:Y:S01]  /*10a0*/  LDC R35, c[0x0][0x3a0] ;  /* 0x0000e800ff237b82 */ /* 0x000e620000000800 */
[----:B--23--:R-:W-:Y:S01]  /*10b0*/  LEA.HI R24, R29, UR4, RZ, 0x1c ;  /* 0x000000041d187c11 */ /* 0x00cfe2000f8fe0ff */
[----:B------:R-:W-:Y:S01]  /*10c0*/  BSSY.RECONVERGENT B2, `(.L_x_16) ;  /* 0x0000009000027945 */ /* 0x000fe20003800200 */
[----:B------:R-:W-:Y:S02]  /*10d0*/  PRMT R25, RZ, 0x7610, R25 ;  /* 0x00007610ff197816 */ /* 0x000fe40000000019 */
[----:B-1----:R-:W-:-:S13]  /*10e0*/  ISETP.GE.AND P0, PT, R24, R35, PT ;  /* 0x000000231800720c */ /* 0x002fda0003f06270 */
[----:B------:R-:W-:Y:S05]  /*10f0*/  @P0 BRA `(.L_x_17) ;  /* 0x0000000000140947 */ /* 0x000fea0003800000 */
[----:B------:R-:W-:-:S03]  /*1100*/  IMAD.WIDE.U32 R24, R24, 0x10, RZ ;  /* 0x0000001018187825 */ /* 0x000fc600078e00ff */
[----:B------:R-:W-:-:S04]  /*1110*/  LOP3.LUT R37, R24, 0xf, R29, 0xf8, !PT ;  /* 0x0000000f18257812 */ /* 0x000fc800078ef81d */
[----:B------:R-:W-:-:S04]  /*1120*/  LEA R24, P0, R37, UR5, 0x1 ;  /* 0x0000000525187c11 */ /* 0x000fc8000f8008ff */
[----:B------:R-:W-:-:S06]  /*1130*/  LEA.HI.X R25, R37, UR8, R25, 0x1, P0 ;  /* 0x0000000825197c11 */ /* 0x000fcc00080f0c19 */
[----:B------:R1:W5:Y:S03]  /*1140*/  LDG.E.U16.CONSTANT R25, desc[UR12][R24.64] ;  /* 0x0000000c18197981 */ /* 0x000366000c1e9500 */
.L_x_17:
[----:B0-----:R-:W-:Y:S05]  /*1150*/  BSYNC.RECONVERGENT B2 ;  /* 0x0000000000027941 */ /* 0x001fea0003800200 */
.L_x_16:
[----:B-----5:R0:W-:Y:S01]  /*1160*/  STS.U16 [R30+0x420], R25 ;  /* 0x000420191e007388 */ /* 0x0201e20000000400 */
[----:B------:R-:W-:Y:S02]  /*1170*/  ISETP.NE.AND P0, PT, R36, RZ, PT ;  /* 0x000000ff2400720c */ /* 0x000fe40003f05270 */
[----:B------:R-:W-:-:S11]  /*1180*/  MOV R43, R17 ;  /* 0x00000011002b7202 */ /* 0x000fd60000000f00 */
[----:B0-----:R-:W-:Y:S05]  /*1190*/  @!P0 BRA `(.L_x_15) ;  /* 0x0000000000708947 */ /* 0x001fea0003800000 */
[----:B------:R-:W-:Y:S01]  /*11a0*/  LEA.HI R38, R17, UR4, RZ, 0x1c ;  /* 0x0000000411267c11 */ /* 0x000fe2000f8fe0ff */
[----:B------:R-:W-:Y:S01]  /*11b0*/  BSSY.RECONVERGENT B2, `(.L_x_18) ;  /* 0x0000009000027945 */ /* 0x000fe20003800200 */
[----:B-1----:R-:W-:Y:S02]  /*11c0*/  PRMT R24, RZ, 0x7610, R24 ;  /* 0x00007610ff187816 */ /* 0x002fe40000000018 */
[----:B------:R-:W-:-:S13]  /*11d0*/  ISETP.GE.AND P0, PT, R38, R35, PT ;  /* 0x000000232600720c */ /* 0x000fda0003f06270 */
[----:B------:R-:W-:Y:S05]  /*11e0*/  @P0 BRA `(.L_x_19) ;  /* 0x0000000000140947 */ /* 0x000fea0003800000 */
[----:B------:R-:W-:-:S03]  /*11f0*/  IMAD.WIDE.U32 R24, R38, 0x10, RZ ;  /* 0x0000001026187825 */ /* 0x000fc600078e00ff */
[----:B------:R-:W-:-:S04]  /*1200*/  LOP3.LUT R37, R24, 0xf, R17, 0xf8, !PT ;  /* 0x0000000f18257812 */ /* 0x000fc800078ef811 */
[----:B------:R-:W-:-:S04]  /*1210*/  LEA R24, P0, R37, UR5, 0x1 ;  /* 0x0000000525187c11 */ /* 0x000fc8000f8008ff */
[----:B------:R-:W-:-:S05]  /*1220*/  LEA.HI.X R25, R37, UR8, R25, 0x1, P0 ;  /* 0x0000000825197c11 */ /* 0x000fca00080f0c19 */
[----:B------:R0:W5:Y:S04]  /*1230*/  LDG.E.U16.CONSTANT R24, desc[UR12][R24.64] ;  /* 0x0000000c18187981 */ /* 0x000168000c1e9500 */
.L_x_19:
[----:B------:R-:W-:Y:S05]  /*1240*/  BSYNC.RECONVERGENT B2 ;  /* 0x0000000000027941 */ /* 0x000fea0003800200 */
.L_x_18:
[----:B-----5:R1:W-:Y:S01]  /*1250*/  STS.U16 [R31+UR9+0x420], R24 ;  /* 0x000420181f007988 */ /* 0x0203e20008000409 */
[----:B------:R-:W-:Y:S02]  /*1260*/  ISETP.NE.AND P0, PT, R36, 0x1, PT ;  /* 0x000000012400780c */ /* 0x000fe40003f05270 */
[----:B------:R-:W-:-:S11]  /*1270*/  MOV R43, R3 ;  /* 0x00000003002b7202 */ /* 0x000fd60000000f00 */
[----:B-1----:R-:W-:Y:S05]  /*1280*/  @!P0 BRA `(.L_x_15) ;  /* 0x0000000000348947 */ /* 0x002fea0003800000 */
[----:B------:R-:W-:Y:S01]  /*1290*/  LEA.HI R24, R3, UR4, RZ, 0x1c ;  /* 0x0000000403187c11 */ /* 0x000fe2000f8fe0ff */
[----:B------:R-:W-:Y:S01]  /*12a0*/  BSSY.RECONVERGENT B2, `(.L_x_20) ;  /* 0x0000009000027945 */ /* 0x000fe20003800200 */
[----:B0-----:R-:W-:Y:S02]  /*12b0*/  PRMT R25, RZ, 0x7610, R25 ;  /* 0x00007610ff197816 */ /* 0x001fe40000000019 */
[----:B------:R-:W-:-:S13]  /*12c0*/  ISETP.GE.AND P0, PT, R24, R35, PT ;  /* 0x000000231800720c */ /* 0x000fda0003f06270 */
[----:B------:R-:W-:Y:S05]  /*12d0*/  @P0 BRA `(.L_x_21) ;  /* 0x0000000000140947 */ /* 0x000fea0003800000 */
[----:B------:R-:W-:-:S03]  /*12e0*/  IMAD.WIDE.U32 R24, R24, 0x10, RZ ;  /* 0x0000001018187825 */ /* 0x000fc600078e00ff */
[----:B------:R-:W-:-:S04]  /*12f0*/  LOP3.LUT R35, R24, 0xf, R3, 0xf8, !PT ;  /* 0x0000000f18237812 */ /* 0x000fc800078ef803 */
[----:B------:R-:W-:-:S04]  /*1300*/  LEA R24, P0, R35, UR5, 0x1 ;  /* 0x0000000523187c11 */ /* 0x000fc8000f8008ff */
[----:B------:R-:W-:-:S06]  /*1310*/  LEA.HI.X R25, R35, UR8, R25, 0x1, P0 ;  /* 0x0000000823197c11 */ /* 0x000fcc00080f0c19 */
[----:B------:R0:W5:Y:S03]  /*1320*/  LDG.E.U16.CONSTANT R25, desc[UR12][R24.64] ;  /* 0x0000000c18197981 */ /* 0x000166000c1e9500 */
.L_x_21:
[----:B------:R-:W-:Y:S05]  /*1330*/  BSYNC.RECONVERGENT B2 ;  /* 0x0000000000027941 */ /* 0x000fea0003800200 */
.L_x_20:
[----:B-----5:R1:W-:Y:S01]  /*1340*/  STS.U16 [R34+UR9+0x420], R25 ;  /* 0x0004201922007988 */ /* 0x0203e20008000409 */
[----:B------:R-:W-:-:S07]  /*1350*/  IADD3 R43, PT, PT, R3, UR15, RZ ;  /* 0x0000000f032b7c10 */ /* 0x000fce000fffe0ff */
.L_x_15:
[----:B0-----:R-:W-:Y:S05]  /*1360*/  BSYNC.RECONVERGENT B0 ;  /* 0x0000000000007941 */ /* 0x001fea0003800200 */
.L_x_14:
[----:B------:R-:W-:-:S13]  /*1370*/  ISETP.GE.U32.AND P0, PT, R15, 0x3, PT ;  /* 0x000000030f00780c */ /* 0x000fda0003f06070 */
[----:B------:R-:W-:Y:S05]  /*1380*/  @!P0 BRA `(.L_x_13) ;  /* 0x0000000000e48947 */ /* 0x000fea0003800000 */
.L_x_22:
[C---:B-123--:R-:W-:Y:S02]  /*1390*/  LEA.HI R24, R43.reuse, UR4, RZ, 0x1c ;  /* 0x000000042b187c11 */ /* 0x04efe4000f8fe0ff */
[----:B0-----:R-:W-:Y:S02]  /*13a0*/  LOP3.LUT R44, R43, 0xf, RZ, 0xc0, !PT ;  /* 0x0000000f2b2c7812 */ /* 0x001fe400078ec0ff */
[----:B------:R-:W-:Y:S02]  /*13b0*/  ISETP.GE.AND P0, PT, R24, UR21, PT ;  /* 0x0000001518007c0c */ /* 0x000fe4000bf06270 */
[----:B----4-:R-:W-:-:S11]  /*13c0*/  PRMT R39, RZ, 0x7610, R39 ;  /* 0x00007610ff277816 */ /* 0x010fd60000000027 */
[----:B------:R-:W-:-:S03]  /*13d0*/  @!P0 IMAD.WIDE.U32 R24, R24, 0x10, RZ ;  /* 0x0000001018188825 */ /* 0x000fc600078e00ff */
[----:B------:R-:W-:-:S04]  /*13e0*/  @!P0 LOP3.LUT R24, R24, R44, RZ, 0xfc, !PT ;  /* 0x0000002c18188212 */ /* 0x000fc800078efcff */
[----:B------:R-:W-:-:S04]  /*13f0*/  @!P0 LEA R36, P1, R24, UR5, 0x1 ;  /* 0x0000000518248c11 */ /* 0x000fc8000f8208ff */
[----:B------:R-:W-:-:S05]  /*1400*/  @!P0 LEA.HI.X R37, R24, UR8, R25, 0x1, P1 ;  /* 0x0000000818258c11 */ /* 0x000fca00088f0c19 */
[----:B------:R0:W2:Y:S01]  /*1410*/  @!P0 LDG.E.U16.CONSTANT R39, desc[UR12][R36.64] ;  /* 0x0000000c24278981 */ /* 0x0000a2000c1e9500 */
[----:B------:R-:W-:Y:S02]  /*1420*/  IADD3 R42, PT, PT, R43, UR15, RZ ;  /* 0x0000000f2b2a7c10 */ /* 0x000fe4000fffe0ff */
[----:B------:R-:W-:Y:S02]  /*1430*/  LOP3.LUT R44, R44, 0x1f0, R43, 0xf8, !PT ;  /* 0x000001f02c2c7812 */ /* 0x000fe400078ef82b */
[C---:B------:R-:W-:Y:S02]  /*1440*/  LEA.HI R24, R42.reuse, UR4, RZ, 0x1c ;  /* 0x000000042a187c11 */ /* 0x040fe4000f8fe0ff */
[----:B------:R-:W-:Y:S02]  /*1450*/  LOP3.LUT R43, R42, 0xf, RZ, 0xc0, !PT ;  /* 0x0000000f2a2b7812 */ /* 0x000fe400078ec0ff */
[----:B------:R-:W-:Y:S01]  /*1460*/  ISETP.GE.AND P0, PT, R24, UR21, PT ;  /* 0x0000001518007c0c */ /* 0x000fe2000bf06270 */
[----:B------:R-:W1:-:S12]  /*1470*/  S2UR UR11, SR_CgaCtaId ;  /* 0x00000000000b79c3 */ /* 0x000e580000008800 */
[----:B------:R-:W-:-:S03]  /*1480*/  @!P0 IMAD.WIDE.U32 R24, R24, 0x10, RZ ;  /* 0x0000001018188825 */ /* 0x000fc600078e00ff */
[----:B------:R-:W-:-:S04]  /*1490*/  @!P0 LOP3.LUT R35, R24, R43, RZ, 0xfc, !PT ;  /* 0x0000002b18238212 */ /* 0x000fc800078efcff */
[C---:B------:R-:W-:Y:S02]  /*14a0*/  @!P0 LEA R24, P1, R35.reuse, UR5, 0x1 ;  /* 0x0000000523188c11 */ /* 0x040fe4000f8208ff */
[----:B------:R-:W-:Y:S02]  /*14b0*/  IADD3 R38, PT, PT, R42, UR15, RZ ;  /* 0x0000000f2a267c10 */ /* 0x000fe4000fffe0ff */
[----:B------:R-:W-:Y:S02]  /*14c0*/  @!P0 LEA.HI.X R25, R35, UR8, R25, 0x1, P1 ;  /* 0x0000000823198c11 */ /* 0x000fe400088f0c19 */
[----:B------:R-:W-:Y:S02]  /*14d0*/  PRMT R35, RZ, 0x7610, R35 ;  /* 0x00007610ff237816 */ /* 0x000fe40000000023 */
[----:B0-----:R-:W-:-:S04]  /*14e0*/  LEA.HI R36, R38, UR4, RZ, 0x1c ;  /* 0x0000000426247c11 */ /* 0x001fc8000f8fe0ff */
[----:B------:R0:W3:Y:S01]  /*14f0*/  @!P0 LDG.E.U16.CONSTANT R35, desc[UR12][R24.64] ;  /* 0x0000000c18238981 */ /* 0x0000e2000c1e9500 */
[----:B------:R-:W-:Y:S01]  /*1500*/  ISETP.GE.AND P0, PT, R36, UR21, PT ;  /* 0x0000001524007c0c */ /* 0x000fe2000bf06270 */
[----:B------:R-:W-:Y:S02]  /*1510*/  UMOV UR10, 0x400 ;  /* 0x00000400000a7882 */ /* 0x000fe40000000000 */
[----:B-1----:R-:W-:Y:S01]  /*1520*/  ULEA UR10, UR11, UR10, 0x18 ;  /* 0x0000000a0b0a7291 */ /* 0x002fe2000f8ec0ff */
[----:B0-----:R-:W-:-:S05]  /*1530*/  LOP3.LUT R25, R38, 0xf, RZ, 0xc0, !PT ;  /* 0x0000000f26197812 */ /* 0x001fca00078ec0ff */
[----:B------:R-:W-:-:S04]  /*1540*/  LEA R45, R44, UR10, 0x1 ;  /* 0x0000000a2c2d7c11 */ /* 0x000fc8000f8e08ff */
[----:B------:R-:W-:Y:S01]  /*1550*/  @!P0 IMAD.WIDE.U32 R36, R36, 0x10, RZ ;  /* 0x0000001024248825 */ /* 0x000fe200078e00ff */
[--C-:B------:R-:W-:Y:S02]  /*1560*/  LOP3.LUT R44, R43, 0x1f0, R42.reuse, 0xf8, !PT ;  /* 0x000001f02b2c7812 */ /* 0x100fe400078ef82a */
[----:B------:R-:W-:Y:S02]  /*1570*/  PRMT R42, RZ, 0x7610, R42 ;  /* 0x00007610ff2a7816 */ /* 0x000fe4000000002a */
[----:B------:R-:W-:-:S04]  /*1580*/  @!P0 LOP3.LUT R43, R36, R25, RZ, 0xfc, !PT ;  /* 0x00000019242b8212 */ /* 0x000fc800078efcff */
[----:B------:R-:W-:-:S04]  /*1590*/  @!P0 LEA R36, P1, R43, UR5, 0x1 ;  /* 0x000000052b248c11 */ /* 0x000fc8000f8208ff */
[----:B------:R-:W-:Y:S02]  /*15a0*/  @!P0 LEA.HI.X R37, R43, UR8, R37, 0x1, P1 ;  /* 0x000000082b258c11 */ /* 0x000fe400088f0c25 */
[----:B------:R-:W-:-:S03]  /*15b0*/  IADD3 R43, PT, PT, R38, UR15, RZ ;  /* 0x0000000f262b7c10 */ /* 0x000fc6000fffe0ff */
[----:B------:R0:W4:Y:S01]  /*15c0*/  @!P0 LDG.E.U16.CONSTANT R42, desc[UR12][R36.64] ;  /* 0x0000000c242a8981 */ /* 0x000122000c1e9500 */
[----:B------:R-:W-:-:S04]  /*15d0*/  LEA.HI R24, R43, UR4, RZ, 0x1c ;  /* 0x000000042b187c11 */ /* 0x000fc8000f8fe0ff */
[----:B------:R-:W-:Y:S02]  /*15e0*/  ISETP.GE.AND P0, PT, R24, UR21, PT ;  /* 0x0000001518007c0c */ /* 0x000fe4000bf06270 */
[----:B------:R-:W-:-:S11]  /*15f0*/  LOP3.LUT R38, R25, 0x1f0, R38, 0xf8, !PT ;  /* 0x000001f019267812 */ /* 0x000fd600078ef826 */
[----:B------:R-:W-:Y:S01]  /*1600*/  @!P0 IMAD.WIDE.U32 R24, R24, 0x10, RZ ;  /* 0x0000001018188825 */ /* 0x000fe200078e00ff */
[----:B0-----:R-:W-:Y:S01]  /*1610*/  PRMT R36, RZ, 0x7610, R36 ;  /* 0x00007610ff247816 */ /* 0x001fe20000000024 */
[----:B--2---:R0:W-:Y:S02]  /*1620*/  STS.U16 [R45+0x420], R39 ;  /* 0x000420272d007388 */ /* 0x0041e40000000400 */
[----:B0-----:R-:W-:-:S04]  /*1630*/  LOP3.LUT R45, R43, 0xf, RZ, 0xc0, !PT ;  /* 0x0000000f2b2d7812 */ /* 0x001fc800078ec0ff */
[----:B------:R-:W-:-:S04]  /*1640*/  @!P0 LOP3.LUT R39, R24, R45, RZ, 0xfc, !PT ;  /* 0x0000002d18278212 */ /* 0x000fc800078efcff */
[----:B------:R-:W-:-:S04]  /*1650*/  @!P0 LEA R24, P1, R39, UR5, 0x1 ;  /* 0x0000000527188c11 */ /* 0x000fc8000f8208ff */
[----:B------:R-:W-:-:S05]  /*1660*/  @!P0 LEA.HI.X R25, R39, UR8, R25, 0x1, P1 ;  /* 0x0000000827198c11 */ /* 0x000fca00088f0c19 */
[----:B------:R-:W2:Y:S01]  /*1670*/  @!P0 LDG.E.U16.CONSTANT R36, desc[UR12][R24.64] ;  /* 0x0000000c18248981 */ /* 0x000ea2000c1e9500 */
[----:B------:R-:W-:Y:S02]  /*1680*/  LOP3.LUT R39, R45, 0x1f0, R43, 0xf8, !PT ;  /* 0x000001f02d277812 */ /* 0x000fe400078ef82b */
[----:B------:R-:W-:Y:S02]  /*1690*/  LEA R44, R44, UR10, 0x1 ;  /* 0x0000000a2c2c7c11 */ /* 0x000fe4000f8e08ff */
[----:B------:R-:W-:Y:S02]  /*16a0*/  LEA R37, R38, UR10, 0x1 ;  /* 0x0000000a26257c11 */ /* 0x000fe4000f8e08ff */
[----:B------:R-:W-:Y:S02]  /*16b0*/  LEA R39, R39, UR10, 0x1 ;  /* 0x0000000a27277c11 */ /* 0x000fe4000f8e08ff */
[----:B------:R-:W-:Y:S01]  /*16c0*/  IADD3 R43, PT, PT, R43, UR15, RZ ;  /* 0x0000000f2b2b7c10 */ /* 0x000fe2000fffe0ff */
[----:B---3--:R0:W-:Y:S03]  /*16d0*/  STS.U16 [R44+0x420], R35 ;  /* 0x000420232c007388 */ /* 0x0081e60000000400 */
[----:B------:R-:W-:Y:S01]  /*16e0*/  ISETP.GE.U32.AND P0, PT, R43, 0x200, PT ;  /* 0x000002002b00780c */ /* 0x000fe20003f06070 */
[----:B----4-:R0:W-:Y:S04]  /*16f0*/  STS.U16 [R37+0x420], R42 ;  /* 0x0004202a25007388 */ /* 0x0101e80000000400 */
[----:B--2---:R0:W-:Y:S08]  /*1700*/  STS.U16 [R39+0x420], R36 ;  /* 0x0004202427007388 */ /* 0x0041f00000000400 */
[----:B------:R-:W-:Y:S05]  /*1710*/  @!P0 BRA `(.L_x_22) ;  /* 0xfffffffc001c8947 */ /* 0x000fea000383ffff */
.L_x_13:
[----:B0-----:R-:W-:Y:S05]  /*1720*/  BSYNC.RECONVERGENT B1 ;  /* 0x0000000000017941 */ /* 0x001fea0003800200 */
.L_x_12:
[----:B------:R-:W-:Y:S01]  /*1730*/  BAR.SYNC.DEFER_BLOCKING 0x0 ;  /* 0x0000000000007b1d */ /* 0x000fe20000010000 */
[----:B------:R-:W-:-:S13]  /*1740*/  ISETP.GT.U32.AND P0, PT, R29, 0x1f, PT ;  /* 0x0000001f1d00780c */ /* 0x000fda0003f04070 */
[----:B------:R-:W-:Y:S05]  /*1750*/  @P0 BRA `(.L_x_23) ;  /* 0x00000028001c0947 */ /* 0x000fea0003800000 */
[----:B------:R-:W0:Y:S01]  /*1760*/  LDC R35, c[0x0][0x3a4] ;  /* 0x0000e900ff237b82 */ /* 0x000e220000000800 */
[----:B------:R-:W-:Y:S02]  /*1770*/  MOV R45, 0xff800000 ;  /* 0xff800000002d7802 */ /* 0x000fe40000000f00 */
[----:B0-----:R-:W-:-:S13]  /*1780*/  ISETP.LE.AND P1, PT, R35, UR14, PT ;  /* 0x0000000e23007c0c */ /* 0x001fda000bf23270 */
[----:B------:R-:W-:Y:S05]  /*1790*/  @P1 BRA `(.L_x_24) ;  /* 0x0000000400681947 */ /* 0x000fea0003800000 */
[----:B------:R-:W-:Y:S02]  /*17a0*/  MOV R38, UR6 ;  /* 0x0000000600267c02 */ /* 0x000fe40008000f00 */
[----:B----4-:R-:W-:Y:S01]  /*17b0*/  MOV R39, UR7 ;  /* 0x0000000700277c02 */ /* 0x010fe20008000f00 */
[----:B------:R-:W-:Y:S01]  /*17c0*/  IMAD.U32 R36, RZ, RZ, UR6 ;  /* 0x00000006ff247e24 */ /* 0x000fe2000f8e00ff */
[----:B------:R-:W-:Y:S01]  /*17d0*/  MOV R37, UR7 ;  /* 0x0000000700257c02 */ /* 0x000fe20008000f00 */
[----:B------:R-:W0:Y:S01]  /*17e0*/  LDS R45, [R14] ;  /* 0x000000000e2d7984 */ /* 0x000e220000000800 */
[----:B-123--:R-:W-:Y:S01]  /*17f0*/  MOV R24, UR6 ;  /* 0x0000000600187c02 */ /* 0x00efe20008000f00 */
[----:B------:R-:W1:Y:S02]  /*1800*/  LDCU UR10, c[0x0][0x3a8] ;  /* 0x00007500ff0a77ac */ /* 0x000e640008000800 */
[----:B------:R-:W2:Y:S04]  /*1810*/  LDG.E.CONSTANT R38, desc[UR12][R38.64] ;  /* 0x0000000c26267981 */ /* 0x000ea8000c1e9900 */
[----:B------:R-:W3:Y:S01]  /*1820*/  LDG.E.CONSTANT R37, desc[UR12][R36.64+0x4] ;  /* 0x0000040c24257981 */ /* 0x000ee2000c1e9900 */
[----:B------:R-:W-:-:S05]  /*1830*/  MOV R25, UR7 ;  /* 0x0000000700197c02 */ /* 0x000fca0008000f00 */
[----:B------:R3:W4:Y:S01]  /*1840*/  LDG.E.CONSTANT R42, desc[UR12][R24.64+0x8] ;  /* 0x0000080c182a7981 */ /* 0x000722000c1e9900 */
[--C-:B0-----:R-:W-:Y:S02]  /*1850*/  HADD2.F32 R44, -RZ, R45.reuse.H1_H1 ;  /* 0x3000002dff2c7230 */ /* 0x101fe40000004100 */
[----:B------:R-:W-:Y:S02]  /*1860*/  HADD2.F32 R45, -RZ, R45.H0_H0 ;  /* 0x2000002dff2d7230 */ /* 0x000fe40000004100 */
[--C-:B--2---:R-:W-:Y:S02]  /*1870*/  HADD2.F32 R43, -RZ, R38.reuse.H1_H1 ;  /* 0x30000026ff2b7230 */ /* 0x104fe40000004100 */
[----:B------:R-:W-:Y:S02]  /*1880*/  HADD2.F32 R38, -RZ, R38.H0_H0 ;  /* 0x20000026ff267230 */ /* 0x000fe40000004100 */
[--C-:B---3--:R-:W-:Y:S02]  /*1890*/  HADD2.F32 R24, -RZ, R37.reuse.H1_H1 ;  /* 0x30000025ff187230 */ /* 0x108fe40000004100 */
[----:B------:R-:W-:Y:S01]  /*18a0*/  FMUL R25, R43, R44 ;  /* 0x0000002c2b197220 */ /* 0x000fe20000400000 */
[----:B------:R-:W-:Y:S01]  /*18b0*/  HADD2.F32 R37, -RZ, R37.H0_H0 ;  /* 0x20000025ff257230 */ /* 0x000fe20000004100 */
[----:B------:R-:W0:Y:S02]  /*18c0*/  LDS R44, [R14+0x84] ;  /* 0x000084000e2c7984 */ /* 0x000e240000000800 */
[----:B------:R-:W-:Y:S01]  /*18d0*/  FFMA R36, R38, R45, R25 ;  /* 0x0000002d26247223 */ /* 0x000fe20000000019 */
[----:B------:R-:W-:Y:S01]  /*18e0*/  MOV R25, UR7 ;  /* 0x0000000700197c02 */ /* 0x000fe20008000f00 */
[----:B------:R-:W2:Y:S04]  /*18f0*/  LDS R43, [R14+0x108] ;  /* 0x000108000e2b7984 */ /* 0x000ea80000000800 */
[----:B------:R-:W3:Y:S01]  /*1900*/  LDS R38, [R14+0x18c] ;  /* 0x00018c000e267984 */ /* 0x000ee20000000800 */
[----:B0-----:R-:W-:-:S02]  /*1910*/  HADD2.F32 R39, -RZ, R44.H1_H1 ;  /* 0x3000002cff277230 */ /* 0x001fc40000004100 */
[----:B------:R-:W-:-:S03]  /*1920*/  HADD2.F32 R44, -RZ, R44.H0_H0 ;  /* 0x2000002cff2c7230 */ /* 0x000fc60000004100 */
[----:B------:R-:W-:Y:S01]  /*1930*/  FMUL R24, R24, R39 ;  /* 0x0000002718187220 */ /* 0x000fe20000400000 */
[----:B----4-:R-:W-:-:S03]  /*1940*/  HADD2.F32 R39, -RZ, R42.H1_H1 ;  /* 0x3000002aff277230 */ /* 0x010fc60000004100 */
[----:B------:R-:W-:Y:S01]  /*1950*/  FFMA R37, R37, R44, R24 ;  /* 0x0000002c25257223 */ /* 0x000fe20000000018 */
[----:B--2---:R-:W-:-:S05]  /*1960*/  HADD2.F32 R24, -RZ, R43.H1_H1 ;  /* 0x3000002bff187230 */ /* 0x004fca0000004100 */
[----:B------:R-:W-:Y:S01]  /*1970*/  FMUL R39, R39, R24 ;  /* 0x0000001827277220 */ /* 0x000fe20000400000 */
[----:B------:R-:W-:-:S06]  /*1980*/  MOV R24, UR6 ;  /* 0x0000000600187c02 */ /* 0x000fcc0008000f00 */
[----:B------:R-:W2:Y:S01]  /*1990*/  LDG.E.CONSTANT R24, desc[UR12][R24.64+0xc] ;  /* 0x00000c0c18187981 */ /* 0x000ea2000c1e9900 */
[----:B------:R-:W-:Y:S02]  /*19a0*/  HADD2.F32 R43, -RZ, R43.H0_H0 ;  /* 0x2000002bff2b7230 */ /* 0x000fe40000004100 */
[----:B------:R-:W-:Y:S01]  /*19b0*/  FADD R36, RZ, R36 ;  /* 0x00000024ff247221 */ /* 0x000fe20000000000 */
[----:B------:R-:W-:-:S03]  /*19c0*/  HADD2.F32 R42, -RZ, R42.H0_H0 ;  /* 0x2000002aff2a7230 */ /* 0x000fc60000004100 */
[----:B------:R-:W-:Y:S01]  /*19d0*/  FADD R44, R36, R37 ;  /* 0x00000025242c7221 */ /* 0x000fe20000000000 */
[----:B---3--:R-:W-:Y:S02]  /*19e0*/  HADD2.F32 R36, -RZ, R38.H1_H1 ;  /* 0x30000026ff247230 */ /* 0x008fe40000004100 */
[----:B------:R-:W-:Y:S01]  /*19f0*/  FFMA R39, R42, R43, R39 ;  /* 0x0000002b2a277223 */ /* 0x000fe20000000027 */
[----:B------:R-:W-:Y:S01]  /*1a00*/  MOV R37, UR7 ;  /* 0x0000000700257c02 */ /* 0x000fe20008000f00 */
[----:B------:R-:W0:Y:S01]  /*1a10*/  LDS R42, [R14+0x210] ;  /* 0x000210000e2a7984 */ /* 0x000e220000000800 */
[----:B--2---:R-:W-:-:S05]  /*1a20*/  HADD2.F32 R43, -RZ, R24.H1_H1 ;  /* 0x30000018ff2b7230 */ /* 0x004fca0000004100 */
[----:B------:R-:W-:Y:S01]  /*1a30*/  FMUL R43, R43, R36 ;  /* 0x000000242b2b7220 */ /* 0x000fe20000400000 */
[----:B------:R-:W-:-:S06]  /*1a40*/  MOV R36, UR6 ;  /* 0x0000000600247c02 */ /* 0x000fcc0008000f00 */
[----:B------:R-:W2:Y:S01]  /*1a50*/  LDG.E.CONSTANT R36, desc[UR12][R36.64+0x10] ;  /* 0x0000100c24247981 */ /* 0x000ea2000c1e9900 */
[----:B------:R-:W-:Y:S02]  /*1a60*/  HADD2.F32 R25, -RZ, R38.H0_H0 ;  /* 0x20000026ff197230 */ /* 0x000fe40000004100 */
[----:B------:R-:W-:Y:S01]  /*1a70*/  HADD2.F32 R38, -RZ, R24.H0_H0 ;  /* 0x20000018ff267230 */ /* 0x000fe20000004100 */
[----:B------:R-:W-:-:S04]  /*1a80*/  MOV R24, UR6 ;  /* 0x0000000600187c02 */ /* 0x000fc80008000f00 */
[----:B------:R-:W-:Y:S01]  /*1a90*/  FFMA R38, R38, R25, R43 ;  /* 0x0000001926267223 */ /* 0x000fe2000000002b */
[----:B------:R-:W-:Y:S01]  /*1aa0*/  FADD R43, R44, R39 ;  /* 0x000000272c2b7221 */ /* 0x000fe20000000000 */
[----:B0-----:R-:W-:Y:S01]  /*1ab0*/  HADD2.F32 R25, -RZ, R42.H1_H1 ;  /* 0x3000002aff197230 */ /* 0x001fe20000004100 */
[----:B------:R-:W0:Y:S01]  /*1ac0*/  LDS R39, [R14+0x294] ;  /* 0x000294000e277984 */ /* 0x000e220000000800 */
[----:B--2---:R-:W-:-:S05]  /*1ad0*/  HADD2.F32 R44, -RZ, R36.H1_H1 ;  /* 0x30000024ff2c7230 */ /* 0x004fca0000004100 */
[----:B------:R-:W-:Y:S01]  /*1ae0*/  FMUL R44, R44, R25 ;  /* 0x000000192c2c7220 */ /* 0x000fe20000400000 */
[----:B------:R-:W-:-:S05]  /*1af0*/  MOV R25, UR7 ;  /* 0x0000000700197c02 */ /* 0x000fca0008000f00 */
[----:B------:R-:W2:Y:S01]  /*1b00*/  LDG.E.CONSTANT R24, desc[UR12][R24.64+0x14] ;  /* 0x0000140c18187981 */ /* 0x000ea2000c1e9900 */
[----:B------:R-:W-:Y:S02]  /*1b10*/  HADD2.F32 R42, -RZ, R42.H0_H0 ;  /* 0x2000002aff2a7230 */ /* 0x000fe40000004100 */
[----:B------:R-:W-:Y:S01]  /*1b20*/  FADD R43, R43, R38 ;  /* 0x000000262b2b7221 */ /* 0x000fe20000000000 */
[----:B------:R-:W-:Y:S01]  /*1b30*/  HADD2.F32 R37, -RZ, R36.H0_H0 ;  /* 0x20000024ff257230 */ /* 0x000fe20000004100 */
[----:B------:R-:W-:Y:S01]  /*1b40*/  MOV R36, UR6 ;  /* 0x0000000600247c02 */ /* 0x000fe20008000f00 */
[----:B------:R-:W3:Y:S03]  /*1b50*/  LDS R38, [R14+0x318] ;  /* 0x000318000e267984 */ /* 0x000ee60000000800 */
[----:B------:R-:W-:Y:S01]  /*1b60*/  FFMA R42, R37, R42, R44 ;  /* 0x0000002a252a7223 */ /* 0x000fe2000000002c */
[----:B0-----:R-:W-:-:S02]  /*1b70*/  HADD2.F32 R37, -RZ, R39.H1_H1 ;  /* 0x30000027ff257230 */ /* 0x001fc40000004100 */
[----:B--2---:R-:W-:-:S05]  /*1b80*/  HADD2.F32 R44, -RZ, R24.H1_H1 ;  /* 0x30000018ff2c7230 */ /* 0x004fca0000004100 */
[----:B------:R-:W-:Y:S01]  /*1b90*/  FMUL R44, R44, R37 ;  /* 0x000000252c2c7220 */ /* 0x000fe20000400000 */
[----:B------:R-:W-:-:S05]  /*1ba0*/  IMAD.U32 R37, RZ, RZ, UR7 ;  /* 0x00000007ff257e24 */ /* 0x000fca000f8e00ff */
[----:B------:R0:W2:Y:S01]  /*1bb0*/  LDG.E.CONSTANT R36, desc[UR12][R36.64+0x18] ;  /* 0x0000180c24247981 */ /* 0x0000a2000c1e9900 */
[----:B------:R-:W-:Y:S02]  /*1bc0*/  HADD2.F32 R25, -RZ, R39.H0_H0 ;  /* 0x20000027ff197230 */ /* 0x000fe40000004100 */
[----:B------:R-:W-:Y:S01]  /*1bd0*/  FADD R42, R43, R42 ;  /* 0x0000002a2b2a7221 */ /* 0x000fe20000000000 */
[----:B------:R-:W-:Y:S02]  /*1be0*/  HADD2.F32 R39, -RZ, R24.H0_H0 ;  /* 0x20000018ff277230 */ /* 0x000fe40000004100 */
[----:B---3--:R-:W-:-:S03]  /*1bf0*/  HADD2.F32 R24, -RZ, R38.H1_H1 ;  /* 0x30000026ff187230 */ /* 0x008fc60000004100 */
[----:B------:R-:W-:Y:S01]  /*1c00*/  FFMA R39, R39, R25, R44 ;  /* 0x0000001927277223 */ /* 0x000fe2000000002c */
[----:B------:R-:W-:Y:S01]  /*1c10*/  MOV R25, UR7 ;  /* 0x0000000700197c02 */ /* 0x000fe20008000f00 */
[----:B0-----:R-:W0:Y:S01]  /*1c20*/  LDS R37, [R14+0x39c] ;  /* 0x00039c000e257984 */ /* 0x001e220000000800 */
[----:B--2---:R-:W-:-:S05]  /*1c30*/  HADD2.F32 R43, -RZ, R36.H1_H1 ;  /* 0x30000024ff2b7230 */ /* 0x004fca0000004100 */
[----:B------:R-:W-:Y:S01]  /*1c40*/  FMUL R43, R43, R24 ;  /* 0x000000182b2b7220 */ /* 0x000fe20000400000 */
[----:B------:R-:W-:-:S06]  /*1c50*/  MOV R24, UR6 ;  /* 0x0000000600187c02 */ /* 0x000fcc0008000f00 */
[----:B------:R-:W2:Y:S01]  /*1c60*/  LDG.E.CONSTANT R24, desc[UR12][R24.64+0x1c] ;  /* 0x00001c0c18187981 */ /* 0x000ea2000c1e9900 */
[----:B------:R-:W-:Y:S02]  /*1c70*/  HADD2.F32 R38, -RZ, R38.H0_H0 ;  /* 0x20000026ff267230 */ /* 0x000fe40000004100 */
[----:B------:R-:W-:Y:S01]  /*1c80*/  FADD R42, R42, R39 ;  /* 0x000000272a2a7221 */ /* 0x000fe20000000000 */
[----:B------:R-:W-:Y:S02]  /*1c90*/  HADD2.F32 R36, -RZ, R36.H0_H0 ;  /* 0x20000024ff247230 */ /* 0x000fe40000004100 */
[--C-:B0-----:R-:W-:Y:S02]  /*1ca0*/  HADD2.F32 R39, -RZ, R37.reuse.H1_H1 ;  /* 0x30000025ff277230 */ /* 0x101fe40000004100 */
[----:B------:R-:W-:Y:S02]  /*1cb0*/  HADD2.F32 R37, -RZ, R37.H0_H0 ;  /* 0x20000025ff257230 */ /* 0x000fe40000004100 */
[----:B------:R-:W-:-:S04]  /*1cc0*/  FFMA R43, R36, R38, R43 ;  /* 0x00000026242b7223 */ /* 0x000fc8000000002b */
[----:B------:R-:W-:Y:S01]  /*1cd0*/  FADD R42, R42, R43 ;  /* 0x0000002b2a2a7221 */ /* 0x000fe20000000000 */
[--C-:B--2---:R-:W-:Y:S02]  /*1ce0*/  HADD2.F32 R36, -RZ, R24.reuse.H1_H1 ;  /* 0x30000018ff247230 */ /* 0x104fe40000004100 */
[----:B------:R-:W-:-:S03]  /*1cf0*/  HADD2.F32 R24, -RZ, R24.H0_H0 ;  /* 0x20000018ff187230 */ /* 0x000fc60000004100 */
[----:B------:R-:W-:-:S04]  /*1d00*/  FMUL R39, R36, R39 ;  /* 0x0000002724277220 */ /* 0x000fc80000400000 */
[----:B------:R-:W-:-:S04]  /*1d10*/  FFMA R37, R24, R37, R39 ;  /* 0x0000002518257223 */ /* 0x000fc80000000027 */
[----:B------:R-:W-:-:S04]  /*1d20*/  FADD R37, R42, R37 ;  /* 0x000000252a257221 */ /* 0x000fc80000000000 */
[----:B-1----:R-:W-:-:S07]  /*1d30*/  FMUL R45, R37, UR10 ;  /* 0x0000000a252d7c20 */ /* 0x002fce0008400000 */
.L_x_24:
[----:B------:R-:W-:Y:S01]  /*1d40*/  UMOV UR10, 0xffffffff ;  /* 0xffffffff000a7882 */ /* 0x000fe20000000000 */
[----:B------:R-:W-:Y:S02]  /*1d50*/  IADD3 R38, PT, PT, R28, UR4, RZ ;  /* 0x000000041c267c10 */ /* 0x000fe4000fffe0ff */
[----:B------:R-:W-:Y:S05]  /*1d60*/  BRA.DIV UR10, `(.L_x_25) ;  /* 0x000000460a707947 */ /* 0x000fea000b800000 */
[----:B------:R-:W0:Y:S01]  /*1d70*/  SHFL.BFLY PT, R43, R45, 0x10, 0x1f ;  /* 0x0e001f002d2b7f89 */ /* 0x000e2200000e0000 */
[----:B----4-:R-:W4:Y:S01]  /*1d80*/  LDC R39, c[0x0][0x3a0] ;  /* 0x0000e800ff277b82 */ /* 0x010f220000000800 */
[----:B------:R-:W-:Y:S02]  /*1d90*/  PLOP3.LUT P0, PT, PT, PT, PT, 0x80, 0x8 ;  /* 0x000000000008781c */ /* 0x000fe40003f0f070 */
[----:B0-----:R-:W-:Y:S02]  /*1da0*/  FMNMX R42, R43, R45, !PT ;  /* 0x0000002d2b2a7209 */ /* 0x001fe40007800000 */
[----:B----4-:R-:W-:-:S03]  /*1db0*/  ISETP.GE.OR P1, PT, R38, R39, P1 ;  /* 0x000000272600720c */ /* 0x010fc60000f26670 */
[----:B------:R-:W0:Y:S02]  /*1dc0*/  SHFL.BFLY PT, R43, R42, 0x8, 0x1f ;  /* 0x0d001f002a2b7f89 */ /* 0x000e2400000e0000 */
[----:B0-----:R-:W-:-:S05]  /*1dd0*/  FMNMX R42, R42, R43, !PT ;  /* 0x0000002b2a2a7209 */ /* 0x001fca0007800000 */
[----:B------:R-:W0:Y:S02]  /*1de0*/  SHFL.BFLY PT, R43, R42, 0x4, 0x1f ;  /* 0x0c801f002a2b7f89 */ /* 0x000e2400000e0000 */
[----:B0-----:R-:W-:-:S05]  /*1df0*/  FMNMX R36, R42, R43, !PT ;  /* 0x0000002b2a247209 */ /* 0x001fca0007800000 */
[----:B------:R-:W0:Y:S02]  /*1e00*/  SHFL.BFLY PT, R43, R36, 0x2, 0x1f ;  /* 0x0c401f00242b7f89 */ /* 0x000e2400000e0000 */
[----:B0-----:R-:W-:-:S05]  /*1e10*/  FMNMX R44, R36, R43, !PT ;  /* 0x0000002b242c7209 */ /* 0x001fca0007800000 */
[----:B------:R-:W0:Y:S02]  /*1e20*/  SHFL.BFLY PT, R43, R44, 0x1, 0x1f ;  /* 0x0c201f002c2b7f89 */ /* 0x000e2400000e0000 */
[----:B0-----:R-:W-:-:S05]  /*1e30*/  FMNMX R36, R44, R43, !PT ;  /* 0x0000002b2c247209 */ /* 0x001fca0007800000 */
[----:B------:R-:W-:-:S04]  /*1e40*/  @!P1 FADD R45, -R36, R45 ;  /* 0x0000002d242d9221 */ /* 0x000fc80000000100 */
[----:B------:R-:W-:Y:S01]  /*1e50*/  @!P1 FMUL R42, R45, 1.4426950216293334961 ;  /* 0x3fb8aa3b2d2a9820 */ /* 0x000fe20000400000 */
[----:B------:R-:W-:-:S04]  /*1e60*/  HFMA2 R45, -RZ, RZ, 0, 0 ;  /* 0x00000000ff2d7431 */ /* 0x000fc800000001ff */
[----:B------:R-:W-:-:S04]  /*1e70*/  @!P1 FSETP.GEU.AND P2, PT, R42, -126, PT ;  /* 0xc2fc00002a00980b */ /* 0x000fc80003f4e000 */
[----:B------:R-:W-:-:S13]  /*1e80*/  @!P1 PLOP3.LUT P0, PT, P2, PT, PT, 0x80, 0x8 ;  /* 0x000000000008981c */ /* 0x000fda000170f070 */
[----:B------:R-:W-:-:S04]  /*1e90*/  @!P0 FMUL R42, R42, 0.5 ;  /* 0x3f0000002a2a8820 */ /* 0x000fc80000400000 */
[----:B-123--:R-:W0:Y:S02]  /*1ea0*/  @!P1 MUFU.EX2 R24, R42 ;  /* 0x0000002a00189308 */ /* 0x00ee240000000800 */
[----:B0-----:R-:W-:-:S05]  /*1eb0*/  @!P0 FMUL R24, R24, R24 ;  /* 0x0000001818188220 */ /* 0x001fca0000400000 */
[----:B------:R-:W-:-:S05]  /*1ec0*/  @!P1 MOV R45, R24 ;  /* 0x00000018002d9202 */ /* 0x000fca0000000f00 */
[----:B------:R-:W0:Y:S02]  /*1ed0*/  SHFL.BFLY PT, R43, R45, 0x10, 0x1f ;  /* 0x0e001f002d2b7f89 */ /* 0x000e2400000e0000 */
[----:B0-----:R-:W-:-:S05]  /*1ee0*/  FADD R44, R43, R45 ;  /* 0x0000002d2b2c7221 */ /* 0x001fca0000000000 */
[----:B------:R-:W0:Y:S02]  /*1ef0*/  SHFL.BFLY PT, R43, R44, 0x8, 0x1f ;  /* 0x0d001f002c2b7f89 */ /* 0x000e2400000e0000 */
[----:B0-----:R-:W-:-:S05]  /*1f00*/  FADD R42, R44, R43 ;  /* 0x0000002b2c2a7221 */ /* 0x001fca0000000000 */
[----:B------:R-:W0:Y:S02]  /*1f10*/  SHFL.BFLY PT, R43, R42, 0x4, 0x1f ;  /* 0x0c801f002a2b7f89 */ /* 0x000e2400000e0000 */
[----:B0-----:R-:W-:-:S05]  /*1f20*/  FADD R42, R42, R43 ;  /* 0x0000002b2a2a7221 */ /* 0x001fca0000000000 */
[----:B------:R-:W0:Y:S02]  /*1f30*/  SHFL.BFLY PT, R43, R42, 0x2, 0x1f ;  /* 0x0c401f002a2b7f89 */ /* 0x000e2400000e0000 */
[----:B0-----:R-:W-:-:S05]  /*1f40*/  FADD R42, R42, R43 ;  /* 0x0000002b2a2a7221 */ /* 0x001fca0000000000 */
[----:B------:R0:W1:Y:S02]  /*1f50*/  SHFL.BFLY PT, R43, R42, 0x1, 0x1f ;  /* 0x0c201f002a2b7f89 */ /* 0x00006400000e0000 */
.L_x_49:
[----:B------:R-:W-:Y:S01]  /*1f60*/  FSETP.NEU.AND P4, PT, R6, RZ, PT ;  /* 0x000000ff0600720b */ /* 0x000fe20003f8d000 */
[----:B-1----:R-:W-:Y:S01]  /*1f70*/  FADD R24, R42, R43 ;  /* 0x0000002b2a187221 */ /* 0x002fe20000000000 */
[----:B0-----:R-:W-:Y:S02]  /*1f80*/  FMNMX R42, R9, R36, !PT ;  /* 0x00000024092a7209 */ /* 0x001fe40007800000 */
[----:B------:R-:W-:Y:S02]  /*1f90*/  PLOP3.LUT P0, PT, PT, PT, PT, 0x80, 0x8 ;  /* 0x000000000008781c */ /* 0x000fe40003f0f070 */
[----:B------:R-:W-:Y:S02]  /*1fa0*/  FSETP.NEU.AND P3, PT, R24, RZ, PT ;  /* 0x000000ff1800720b */ /* 0x000fe40003f6d000 */
[----:B------:R-:W-:Y:S02]  /*1fb0*/  MOV R25, RZ ;  /* 0x000000ff00197202 */ /* 0x000fe40000000f00 */
[----:B------:R-:W-:-:S02]  /*1fc0*/  MOV R37, RZ ;  /* 0x000000ff00257202 */ /* 0x000fc40000000f00 */
[----:B------:R-:W-:Y:S01]  /*1fd0*/  F2FP.F16.F32.PACK_AB R45, RZ, R45 ;  /* 0x0000002dff2d723e */ /* 0x000fe200000000ff */
[----:B------:R-:W-:-:S04]  /*1fe0*/  @P4 FADD R9, R9, -R42 ;  /* 0x8000002a09094221 */ /* 0x000fc80000000000 */
[----:B------:R-:W-:Y:S01]  /*1ff0*/  @P4 FMUL R9, R9, 1.4426950216293334961 ;  /* 0x3fb8aa3b09094820 */ /* 0x000fe20000400000 */
[----:B------:R0:W-:Y:S01]  /*2000*/  STS.U16 [R0], R45 ;  /* 0x0000002d00007388 */ /* 0x0001e20000000400 */
[----:B------:R-:W-:-:S03]  /*2010*/  @P3 FADD R36, R36, -R42 ;  /* 0x8000002a24243221 */ /* 0x000fc60000000000 */
[----:B------:R-:W-:Y:S01]  /*2020*/  @P4 FSETP.GEU.AND P1, PT, R9, -126, PT ;  /* 0xc2fc00000900480b */ /* 0x000fe20003f2e000 */
[----:B------:R-:W-:-:S03]  /*2030*/  @P3 FMUL R43, R36, 1.4426950216293334961 ;  /* 0x3fb8aa3b242b3820 */ /* 0x000fc60000400000 */
[----:B------:R-:W-:Y:S02]  /*2040*/  @P4 PLOP3.LUT P0, PT, P1, PT, PT, 0x80, 0x8 ;  /* 0x000000000008481c */ /* 0x000fe40000f0f070 */
[----:B------:R-:W-:Y:S02]  /*2050*/  @P3 FSETP.GEU.AND P2, PT, R43, -126, PT ;  /* 0xc2fc00002b00380b */ /* 0x000fe40003f4e000 */
[----:B------:R-:W-:Y:S02]  /*2060*/  PLOP3.LUT P1, PT, PT, PT, PT, 0x80, 0x8 ;  /* 0x000000000008781c */ /* 0x000fe40003f2f070 */
[----:B------:R-:W-:Y:S02]  /*2070*/  @P3 PLOP3.LUT P1, PT, P2, PT, PT, 0x80, 0x8 ;  /* 0x000000000008381c */ /* 0x000fe4000172f070 */
[----:B------:R-:W-:-:S05]  /*2080*/  ISETP.NE.AND P2, PT, R28, RZ, PT ;  /* 0x000000ff1c00720c */ /* 0x000fca0003f45270 */
[----:B------:R-:W-:-:S04]  /*2090*/  @!P0 FMUL R9, R9, 0.5 ;  /* 0x3f00000009098820 */ /* 0x000fc80000400000 */
[----:B------:R-:W1:Y:S02]  /*20a0*/  @P4 MUFU.EX2 R36, R9 ;  /* 0x0000000900244308 */ /* 0x000e640000000800 */
[----:B------:R-:W-:-:S06]  /*20b0*/  @!P1 FMUL R43, R43, 0.5 ;  /* 0x3f0000002b2b9820 */ /* 0x000fcc0000400000 */
[----:B------:R-:W2:Y:S01]  /*20c0*/  @P3 MUFU.EX2 R44, R43 ;  /* 0x0000002b002c3308 */ /* 0x000ea20000000800 */
[----:B-1----:R-:W-:-:S05]  /*20d0*/  @!P0 FMUL R36, R36, R36 ;  /* 0x0000002424248220 */ /* 0x002fca0000400000 */
[----:B------:R-:W-:Y:S02]  /*20e0*/  @P4 MOV R25, R36 ;  /* 0x0000002400194202 */ /* 0x000fe40000000f00 */
[----:B------:R-:W1:Y:S01]  /*20f0*/  @!P2 S2R R36, SR_CgaCtaId ;  /* 0x000000000024a919 */ /* 0x000e620000008800 */
[----:B--2---:R-:W-:Y:S01]  /*2100*/  @!P1 FMUL R44, R44, R44 ;  /* 0x0000002c2c2c9220 */ /* 0x004fe20000400000 */
[----:B------:R-:W-:-:S04]  /*2110*/  ISETP.LE.AND P1, PT, R35, UR19, PT ;  /* 0x0000001323007c0c */ /* 0x000fc8000bf23270 */
[----:B------:R-:W-:-:S05]  /*2120*/  @P3 MOV R37, R44 ;  /* 0x0000002c00253202 */ /* 0x000fca0000000f00 */
[----:B------:R-:W-:-:S04]  /*2130*/  FMUL R9, R24, R37 ;  /* 0x0000002518097220 */ /* 0x000fc80000400000 */
[----:B------:R-:W-:Y:S01]  /*2140*/  FFMA R6, R6, R25, R9 ;  /* 0x0000001906067223 */ /* 0x000fe20000000009 */
[----:B------:R-:W-:-:S04]  /*2150*/  @!P2 MOV R9, 0x400 ;  /* 0x000004000009a802 */ /* 0x000fc80000000f00 */
[----:B-1----:R-:W-:Y:S02]  /*2160*/  @!P2 LEA R36, R36, R9, 0x18 ;  /* 0x000000092424a211 */ /* 0x002fe400078ec0ff */
[----:B------:R-:W-:-:S03]  /*2170*/  MOV R9, 0xff800000 ;  /* 0xff80000000097802 */ /* 0x000fc60000000f00 */
[----:B------:R0:W-:Y:S04]  /*2180*/  @!P2 STS [R36+0x940], R25 ;  /* 0x000940192400a388 */ /* 0x0001e80000000800 */
[----:B------:R0:W-:Y:S04]  /*2190*/  @!P2 STS [R36+0x950], R37 ;  /* 0x000950252400a388 */ /* 0x0001e80000000800 */
[----:B------:R0:W-:Y:S04]  /*21a0*/  @!P2 STS [R36+0x920], R42 ;  /* 0x0009202a2400a388 */ /* 0x0001e80000000800 */
[----:B------:R0:W-:Y:S01]  /*21b0*/  @!P2 STS [R36+0x930], R6 ;  /* 0x000930062400a388 */ /* 0x0001e20000000800 */
[----:B------:R-:W-:Y:S05]  /*21c0*/  @P1 BRA `(.L_x_26) ;  /* 0x0000000400681947 */ /* 0x000fea0003800000 */
[----:B0-----:R-:W-:Y:S01]  /*21d0*/  IMAD.U32 R36, RZ, RZ, UR6 ;  /* 0x00000006ff247e24 */ /* 0x001fe2000f8e00ff */
[----:B------:R-:W-:Y:S01]  /*21e0*/  MOV R37, UR7 ;  /* 0x0000000700257c02 */ /* 0x000fe20008000f00 */
[----:B------:R-:W0:Y:S01]  /*21f0*/  LDS R43, [R14] ;  /* 0x000000000e2b7984 */ /* 0x000e220000000800 */
[----:B------:R-:W-:Y:S01]  /*2200*/  MOV R25, UR7 ;  /* 0x0000000700197c02 */ /* 0x000fe20008000f00 */
[----:B------:R-:W1:Y:S02]  /*2210*/  LDCU UR10, c[0x0][0x3a8] ;  /* 0x00007500ff0a77ac */ /* 0x000e640008000800 */
[----:B------:R-:W2:Y:S04]  /*2220*/  LDG.E.CONSTANT R36, desc[UR12][R36.64+0x20] ;  /* 0x0000200c24247981 */ /* 0x000ea8000c1e9900 */
[----:B------:R-:W3:Y:S01]  /*2230*/  LDS R44, [R14+0x84] ;  /* 0x000084000e2c7984 */ /* 0x000ee20000000800 */
[----:B0-----:R-:W-:-:S02]  /*2240*/  HADD2.F32 R24, -RZ, R43.H1_H1 ;  /* 0x3000002bff187230 */ /* 0x001fc40000004100 */
[----:B--2---:R-:W-:-:S05]  /*2250*/  HADD2.F32 R9, -RZ, R36.H1_H1 ;  /* 0x30000024ff097230 */ /* 0x004fca0000004100 */
[----:B------:R-:W-:Y:S01]  /*2260*/  FMUL R9, R9, R24 ;  /* 0x0000001809097220 */ /* 0x000fe20000400000 */
[----:B------:R-:W-:-:S06]  /*2270*/  MOV R24, UR6 ;  /* 0x0000000600187c02 */ /* 0x000fcc0008000f00 */
[----:B------:R-:W2:Y:S01]  /*2280*/  LDG.E.CONSTANT R24, desc[UR12][R24.64+0x24] ;  /* 0x0000240c18187981 */ /* 0x000ea2000c1e9900 */
[----:B------:R-:W-:Y:S02]  /*2290*/  HADD2.F32 R45, -RZ, R43.H0_H0 ;  /* 0x2000002bff2d7230 */ /* 0x000fe40000004100 */
[----:B------:R-:W-:Y:S02]  /*22a0*/  HADD2.F32 R43, -RZ, R36.H0_H0 ;  /* 0x20000024ff2b7230 */ /* 0x000fe40000004100 */
[----:B---3--:R-:W-:-:S03]  /*22b0*/  HADD2.F32 R37, -RZ, R44.H1_H1 ;  /* 0x3000002cff257230 */ /* 0x008fc60000004100 */
[----:B------:R-:W-:Y:S01]  /*22c0*/  FFMA R9, R43, R45, R9 ;  /* 0x0000002d2b097223 */ /* 0x000fe20000000009 */
[----:B--2---:R-:W-:-:S05]  /*22d0*/  HADD2.F32 R36, -RZ, R24.H1_H1 ;  /* 0x30000018ff247230 */ /* 0x004fca0000004100 */
[----:B------:R-:W-:Y:S01]  /*22e0*/  FMUL R43, R36, R37 ;  /* 0x00000025242b7220 */ /* 0x000fe20000400000 */
[----:B------:R-:W-:Y:S02]  /*22f0*/  HADD2.F32 R37, -RZ, R44.H0_H0 ;  /* 0x2000002cff257230 */ /* 0x000fe40000004100 */
[----:B------:R-:W-:Y:S02]  /*2300*/  HADD2.F32 R36, -RZ, R24.H0_H0 ;  /* 0x20000018ff247230 */ /* 0x000fe40000004100 */
[----:B------:R-:W0:Y:S03]  /*2310*/  LDS R24, [R14+0x108] ;  /* 0x000108000e187984 */ /* 0x000e260000000800 */
[----:B------:R-:W-:Y:S01]  /*2320*/  FFMA R44, R36, R37, R43 ;  /* 0x00000025242c7223 */ /* 0x000fe2000000002b */
[----:B------:R-:W-:Y:S02]  /*2330*/  MOV R36, UR6 ;  /* 0x0000000600247c02 */ /* 0x000fe40008000f00 */
[----:B------:R-:W-:-:S05]  /*2340*/  MOV R37, UR7 ;  /* 0x0000000700257c02 */ /* 0x000fca0008000f00 */
[----:B------:R-:W2:Y:S01]  /*2350*/  LDG.E.CONSTANT R36, desc[UR12][R36.64+0x28] ;  /* 0x0000280c24247981 */ /* 0x000ea2000c1e9900 */
[----:B------:R-:W-:-:S04]  /*2360*/  FADD R9, RZ, R9 ;  /* 0x00000009ff097221 */ /* 0x000fc80000000000 */
[----:B------:R-:W-:Y:S01]  /*2370*/  FADD R9, R9, R44 ;  /* 0x0000002c09097221 */ /* 0x000fe20000000000 */
[----:B0-----:R-:W-:Y:S02]  /*2380*/  HADD2.F32 R44, -RZ, R24.H1_H1 ;  /* 0x30000018ff2c7230 */ /* 0x001fe40000004100 */
        /* <DEDUP_REMOVED lines=28> */
[----:B------:R-:W-:Y:S01]  /*2550*/  MOV R24, UR6 ;  /* 0x0000000600187c02 */ /* 0x000fe20008000f00 */
[----:B------:R-:W-:-:S05]  /*2560*/  IMAD.U32 R25, RZ, RZ, UR7 ;  /* 0x00000007ff197e24 */ /* 0x000fca000f8e00ff */
        /* <DEDUP_REMOVED lines=28> */
[----:B------:R-:W-:-:S05]  /*2730*/  HADD2.F32 R36, -RZ, R24.H0_H0 ;  /* 0x20000018ff247230 */ /* 0x000fca0000004100 */
[----:B------:R-:W-:-:S04]  /*2740*/  FFMA R36, R36, R37, R43 ;  /* 0x0000002524247223 */ /* 0x000fc8000000002b */
[----:B------:R-:W-:-:S04]  /*2750*/  FADD R9, R9, R36 ;  /* 0x0000002409097221 */ /* 0x000fc80000000000 */
[----:B-1----:R-:W-:-:S07]  /*2760*/  FMUL R9, R9, UR10 ;  /* 0x0000000a09097c20 */ /* 0x002fce0008400000 */
.L_x_26:
[----:B------:R-:W-:-:S03]  /*2770*/  UMOV UR10, 0xffffffff ;  /* 0xffffffff000a7882 */ /* 0x000fc60000000000 */
[----:B------:R-:W-:Y:S05]  /*2780*/  BRA.DIV UR10, `(.L_x_27) ;  /* 0x000000420a0c7947 */ /* 0x000fea000b800000 */
[----:B------:R-:W1:Y:S01]  /*2790*/  SHFL.BFLY PT, R43, R9, 0x10, 0x1f ;  /* 0x0e001f00092b7f89 */ /* 0x000e6200000e0000 */
[----:B------:R-:W-:Y:S02]  /*27a0*/  ISETP.GE.OR P1, PT, R38, R39, P1 ;  /* 0x000000272600720c */ /* 0x000fe40000f26670 */
[----:B------:R-:W-:Y:S02]  /*27b0*/  PLOP3.LUT P0, PT, PT, PT, PT, 0x80, 0x8 ;  /* 0x000000000008781c */ /* 0x000fe40003f0f070 */
[----:B-1----:R-:W-:-:S05]  /*27c0*/  FMNMX R44, R43, R9, !PT ;  /* 0x000000092b2c7209 */ /* 0x002fca0007800000 */
[----:B------:R-:W0:Y:S02]  /*27d0*/  SHFL.BFLY PT, R43, R44, 0x8, 0x1f ;  /* 0x0d001f002c2b7f89 */ /* 0x000e2400000e0000 */
[----:B0-----:R-:W-:-:S05]  /*27e0*/  FMNMX R45, R44, R43, !PT ;  /* 0x0000002b2c2d7209 */ /* 0x001fca0007800000 */
[----:B------:R-:W0:Y:S02]  /*27f0*/  SHFL.BFLY PT, R43, R45, 0x4, 0x1f ;  /* 0x0c801f002d2b7f89 */ /* 0x000e2400000e0000 */
[----:B0-----:R-:W-:-:S05]  /*2800*/  FMNMX R45, R45, R43, !PT ;  /* 0x0000002b2d2d7209 */ /* 0x001fca0007800000 */
[----:B------:R-:W0:Y:S02]  /*2810*/  SHFL.BFLY PT, R43, R45, 0x2, 0x1f ;  /* 0x0c401f002d2b7f89 */ /* 0x000e2400000e0000 */
[----:B0-----:R-:W-:Y:S01]  /*2820*/  FMNMX R36, R45, R43, !PT ;  /* 0x0000002b2d247209 */ /* 0x001fe20007800000 */
[----:B------:R-:W-:-:S04]  /*2830*/  HFMA2 R45, -RZ, RZ, 0, 0 ;  /* 0x00000000ff2d7431 */ /* 0x000fc800000001ff */
[----:B------:R-:W0:Y:S02]  /*2840*/  SHFL.BFLY PT, R43, R36, 0x1, 0x1f ;  /* 0x0c201f00242b7f89 */ /* 0x000e2400000e0000 */
[----:B0-----:R-:W-:-:S05]  /*2850*/  FMNMX R36, R36, R43, !PT ;  /* 0x0000002b24247209 */ /* 0x001fca0007800000 */
[----:B------:R-:W-:-:S04]  /*2860*/  @!P1 FADD R9, -R36, R9 ;  /* 0x0000000924099221 */ /* 0x000fc80000000100 */
[----:B------:R-:W-:-:S05]  /*2870*/  @!P1 FMUL R9, R9, 1.4426950216293334961 ;  /* 0x3fb8aa3b09099820 */ /* 0x000fca0000400000 */
[----:B------:R-:W-:-:S04]  /*2880*/  @!P1 FSETP.GEU.AND P3, PT, R9, -126, PT ;  /* 0xc2fc00000900980b */ /* 0x000fc80003f6e000 */
[----:B------:R-:W-:-:S13]  /*2890*/  @!P1 PLOP3.LUT P0, PT, P3, PT, PT, 0x80, 0x8 ;  /* 0x000000000008981c */ /* 0x000fda0001f0f070 */
[----:B------:R-:W-:-:S04]  /*28a0*/  @!P0 FMUL R9, R9, 0.5 ;  /* 0x3f00000009098820 */ /* 0x000fc80000400000 */
[----:B------:R-:W0:Y:S02]  /*28b0*/  @!P1 MUFU.EX2 R43, R9 ;  /* 0x00000009002b9308 */ /* 0x000e240000000800 */
        /* <DEDUP_REMOVED lines=11> */
.L_x_61:
[----:B-1----:R-:W-:Y:S01]  /*2970*/  FADD R24, R9, R43 ;  /* 0x0000002b09187221 */ /* 0x002fe20000000000 */
[----:B------:R-:W-:Y:S02]  /*2980*/  FSETP.NEU.AND P4, PT, R7, RZ, PT ;  /* 0x000000ff0700720b */ /* 0x000fe40003f8d000 */
[----:B0-----:R-:W-:Y:S02]  /*2990*/  FMNMX R9, R10, R36, !PT ;  /* 0x000000240a097209 */ /* 0x001fe40007800000 */
[----:B------:R-:W-:Y:S02]  /*29a0*/  FSETP.NEU.AND P3, PT, R24, RZ, PT ;  /* 0x000000ff1800720b */ /* 0x000fe40003f6d000 */
[----:B------:R-:W-:Y:S02]  /*29b0*/  PLOP3.LUT P0, PT, PT, PT, PT, 0x80, 0x8 ;  /* 0x000000000008781c */ /* 0x000fe40003f0f070 */
[----:B------:R-:W-:-:S05]  /*29c0*/  F2FP.F16.F32.PACK_AB R45, RZ, R45 ;  /* 0x0000002dff2d723e */ /* 0x000fca00000000ff */
[----:B------:R-:W-:-:S04]  /*29d0*/  @P4 FADD R10, R10, -R9 ;  /* 0x800000090a0a4221 */ /* 0x000fc80000000000 */
[----:B------:R-:W-:Y:S01]  /*29e0*/  @P3 FADD R36, R36, -R9 ;  /* 0x8000000924243221 */ /* 0x000fe20000000000 */
[----:B------:R-:W-:Y:S01]  /*29f0*/  @P4 FMUL R37, R10, 1.4426950216293334961 ;  /* 0x3fb8aa3b0a254820 */ /* 0x000fe20000400000 */
[----:B------:R-:W-:Y:S02]  /*2a00*/  MOV R10, RZ ;  /* 0x000000ff000a7202 */ /* 0x000fe40000000f00 */
[----:B------:R-:W-:Y:S02]  /*2a10*/  @P3 FMUL R36, R36, 1.4426950216293334961 ;  /* 0x3fb8aa3b24243820 */ /* 0x000fe40000400000 */
[----:B------:R-:W-:-:S03]  /*2a20*/  @P4 FSETP.GEU.AND P1, PT, R37, -126, PT ;  /* 0xc2fc00002500480b */ /* 0x000fc60003f2e000 */
[----:B------:R-:W-:Y:S02]  /*2a30*/  @P3 FSETP.GEU.AND P5, PT, R36, -126, PT ;  /* 0xc2fc00002400380b */ /* 0x000fe40003fae000 */
[----:B------:R-:W-:Y:S02]  /*2a40*/  @P4 PLOP3.LUT P0, PT, P1, PT, PT, 0x80, 0x8 ;  /* 0x000000000008481c */ /* 0x000fe40000f0f070 */
[----:B------:R-:W-:Y:S02]  /*2a50*/  PLOP3.LUT P1, PT, PT, PT, PT, 0x80, 0x8 ;  /* 0x000000000008781c */ /* 0x000fe40003f2f070 */
[----:B------:R-:W-:-:S09]  /*2a60*/  @P3 PLOP3.LUT P1, PT, P5, PT, PT, 0x80, 0x8 ;  /* 0x000000000008381c */ /* 0x000fd20002f2f070 */
[----:B------:R-:W-:-:S04]  /*2a70*/  @!P0 FMUL R37, R37, 0.5 ;  /* 0x3f00000025258820 */ /* 0x000fc80000400000 */
[----:B------:R-:W-:Y:S01]  /*2a80*/  @!P1 FMUL R36, R36, 0.5 ;  /* 0x3f00000024249820 */ /* 0x000fe20000400000 */
[----:B------:R-:W0:Y:S08]  /*2a90*/  @P4 MUFU.EX2 R25, R37 ;  /* 0x0000002500194308 */ /* 0x000e300000000800 */
[----:B------:R1:W2:Y:S01]  /*2aa0*/  @P3 MUFU.EX2 R43, R36 ;  /* 0x00000024002b3308 */ /* 0x0002a20000000800 */
[----:B0-----:R-:W-:Y:S01]  /*2ab0*/  @!P0 FMUL R25, R25, R25 ;  /* 0x0000001919198220 */ /* 0x001fe20000400000 */
[----:B-1----:R-:W-:Y:S01]  /*2ac0*/  PRMT R36, R45, 0x7610, R36 ;  /* 0x000076102d247816 */ /* 0x002fe20000000024 */
[----:B------:R-:W-:-:S03]  /*2ad0*/  IMAD.MOV.U32 R45, RZ, RZ, -0x800000 ;  /* 0xff800000ff2d7424 */ /* 0x000fc600078e00ff */
[----:B------:R-:W-:Y:S01]  /*2ae0*/  @P4 MOV R10, R25 ;  /* 0x00000019000a4202 */ /* 0x000fe20000000f00 */
[----:B------:R0:W-:Y:S01]  /*2af0*/  STS.U16 [R0+0x40], R36 ;  /* 0x0000402400007388 */ /* 0x0001e20000000400 */
[----:B------:R-:W-:Y:S01]  /*2b00*/  MOV R25, RZ ;  /* 0x000000ff00197202 */ /* 0x000fe20000000f00 */
[----:B--2---:R-:W-:Y:S01]  /*2b10*/  @!P1 FMUL R43, R43, R43 ;  /* 0x0000002b2b2b9220 */ /* 0x004fe20000400000 */
[----:B------:R-:W-:-:S04]  /*2b20*/  ISETP.LE.AND P1, PT, R35, UR20, PT ;  /* 0x0000001423007c0c */ /* 0x000fc8000bf23270 */
[----:B------:R-:W-:Y:S02]  /*2b30*/  @P3 MOV R25, R43 ;  /* 0x0000002b00193202 */ /* 0x000fe40000000f00 */
[----:B------:R-:W1:Y:S03]  /*2b40*/  @!P2 S2R R43, SR_CgaCtaId ;  /* 0x00000000002ba919 */ /* 0x000e660000008800 */
[----:B------:R-:W-:-:S04]  /*2b50*/  FMUL R24, R24, R25 ;  /* 0x0000001918187220 */ /* 0x000fc80000400000 */
[----:B------:R-:W-:Y:S01]  /*2b60*/  FFMA R7, R7, R10, R24 ;  /* 0x0000000a07077223 */ /* 0x000fe20000000018 */
[----:B------:R-:W-:-:S04]  /*2b70*/  @!P2 MOV R24, 0x400 ;  /* 0x000004000018a802 */ /* 0x000fc80000000f00 */
[----:B-1----:R-:W-:-:S05]  /*2b80*/  @!P2 LEA R24, R43, R24, 0x18 ;  /* 0x000000182b18a211 */ /* 0x002fca00078ec0ff */
[----:B------:R0:W-:Y:S04]  /*2b90*/  @!P2 STS [R24+0x944], R10 ;  /* 0x0009440a1800a388 */ /* 0x0001e80000000800 */
[----:B------:R0:W-:Y:S04]  /*2ba0*/  @!P2 STS [R24+0x954], R25 ;  /* 0x000954191800a388 */ /* 0x0001e80000000800 */
[----:B------:R0:W-:Y:S04]  /*2bb0*/  @!P2 STS [R24+0x924], R9 ;  /* 0x000924091800a388 */ /* 0x0001e80000000800 */
[----:B------:R0:W-:Y:S01]  /*2bc0*/  @!P2 STS [R24+0x934], R7 ;  /* 0x000934071800a388 */ /* 0x0001e20000000800 */
[----:B------:R-:W-:Y:S05]  /*2bd0*/  @P1 BRA `(.L_x_28) ;  /* 0x0000000400681947 */ /* 0x000fea0003800000 */
[----:B0-----:R-:W-:Y:S01]  /*2be0*/  MOV R36, UR6 ;  /* 0x0000000600247c02 */ /* 0x001fe20008000f00 */
[----:B------:R-:W0:Y:S01]  /*2bf0*/  LDS R43, [R14] ;  /* 0x000000000e2b7984 */ /* 0x000e220000000800 */
[----:B------:R-:W-:Y:S01]  /*2c00*/  MOV R37, UR7 ;  /* 0x0000000700257c02 */ /* 0x000fe20008000f00 */
[----:B------:R-:W1:Y:S01]  /*2c10*/  LDCU UR10, c[0x0][0x3a8] ;  /* 0x00007500ff0a77ac */ /* 0x000e620008000800 */
[----:B------:R-:W-:Y:S01]  /*2c20*/  MOV R24, UR6 ;  /* 0x0000000600187c02 */ /* 0x000fe20008000f00 */
[----:B------:R-:W2:Y:S04]  /*2c30*/  LDS R44, [R14+0x84] ;  /* 0x000084000e2c7984 */ /* 0x000ea80000000800 */
[----:B------:R-:W3:Y:S01]  /*2c40*/  LDG.E.CONSTANT R36, desc[UR12][R36.64+0x40] ;  /* 0x0000400c24247981 */ /* 0x000ee2000c1e9900 */
[----:B0-----:R-:W-:-:S02]  /*2c50*/  HADD2.F32 R25, -RZ, R43.H1_H1 ;  /* 0x3000002bff197230 */ /* 0x001fc40000004100 */
[----:B---3--:R-:W-:-:S05]  /*2c60*/  HADD2.F32 R10, -RZ, R36.H1_H1 ;  /* 0x30000024ff0a7230 */ /* 0x008fca0000004100 */
[----:B------:R-:W-:Y:S01]  /*2c70*/  FMUL R10, R10, R25 ;  /* 0x000000190a0a7220 */ /* 0x000fe20000400000 */
[----:B------:R-:W-:-:S05]  /*2c80*/  MOV R25, UR7 ;  /* 0x0000000700197c02 */ /* 0x000fca0008000f00 */
[----:B------:R-:W3:Y:S01]  /*2c90*/  LDG.E.CONSTANT R24, desc[UR12][R24.64+0x44] ;  /* 0x0000440c18187981 */ /* 0x000ee2000c1e9900 */
[----:B------:R-:W-:Y:S02]  /*2ca0*/  HADD2.F32 R45, -RZ, R43.H0_H0 ;  /* 0x2000002bff2d7230 */ /* 0x000fe40000004100 */
[----:B------:R-:W-:Y:S02]  /*2cb0*/  HADD2.F32 R43, -RZ, R36.H0_H0 ;  /* 0x20000024ff2b7230 */ /* 0x000fe40000004100 */
[----:B--2---:R-:W-:-:S03]  /*2cc0*/  HADD2.F32 R37, -RZ, R44.H1_H1 ;  /* 0x3000002cff257230 */ /* 0x004fc60000004100 */
[----:B------:R-:W-:Y:S01]  /*2cd0*/  FFMA R10, R43, R45, R10 ;  /* 0x0000002d2b0a7223 */ /* 0x000fe2000000000a */
[----:B---3--:R-:W-:-:S05]  /*2ce0*/  HADD2.F32 R36, -RZ, R24.H1_H1 ;  /* 0x30000018ff247230 */ /* 0x008fca0000004100 */
        /* <DEDUP_REMOVED lines=39> */
[----:B------:R-:W-:Y:S01]  /*2f60*/  IMAD.U32 R24, RZ, RZ, UR6 ;  /* 0x00000006ff187e24 */ /* 0x000fe2000f8e00ff */
        /* <DEDUP_REMOVED lines=33> */
.L_x_28:
        /* <DEDUP_REMOVED lines=32> */
.L_x_73:
[----:B-1----:R-:W-:Y:S01]  /*3380*/  FADD R24, R36, R43 ;  /* 0x0000002b24187221 */ /* 0x002fe20000000000 */
[----:B------:R-:W-:Y:S02]  /*3390*/  FSETP.NEU.AND P4, PT, R8, RZ, PT ;  /* 0x000000ff0800720b */ /* 0x000fe40003f8d000 */
[----:B0-----:R-:W-:Y:S02]  /*33a0*/  FMNMX R36, R11, R10, !PT ;  /* 0x0000000a0b247209 */ /* 0x001fe40007800000 */
[----:B------:R-:W-:Y:S02]  /*33b0*/  FSETP.NEU.AND P3, PT, R24, RZ, PT ;  /* 0x000000ff1800720b */ /* 0x000fe40003f6d000 */
[----:B------:R-:W-:Y:S02]  /*33c0*/  PLOP3.LUT P0, PT, PT, PT, PT, 0x80, 0x8 ;  /* 0x000000000008781c */ /* 0x000fe40003f0f070 */
[----:B------:R-:W-:Y:S02]  /*33d0*/  MOV R25, RZ ;  /* 0x000000ff00197202 */ /* 0x000fe40000000f00 */
[----:B------:R-:W-:-:S03]  /*33e0*/  F2FP.F16.F32.PACK_AB R45, RZ, R45 ;  /* 0x0000002dff2d723e */ /* 0x000fc600000000ff */
[--C-:B------:R-:W-:Y:S02]  /*33f0*/  @P4 FADD R11, R11, -R36.reuse ;  /* 0x800000240b0b4221 */ /* 0x100fe40000000000 */
[----:B------:R0:W-:Y:S02]  /*3400*/  STS.U16 [R0+0x80], R45 ;  /* 0x0000802d00007388 */ /* 0x0001e40000000400 */
        /* <DEDUP_REMOVED lines=11> */
[----:B------:R-:W1:Y:S08]  /*34c0*/  @P4 MUFU.EX2 R10, R37 ;  /* 0x00000025000a4308 */ /* 0x000e700000000800 */
[----:B------:R-:W2:Y:S01]  /*34d0*/  @P3 MUFU.EX2 R44, R43 ;  /* 0x0000002b002c3308 */ /* 0x000ea20000000800 */
[----:B-1----:R-:W-:-:S05]  /*34e0*/  @!P0 FMUL R10, R10, R10 ;  /* 0x0000000a0a0a8220 */ /* 0x002fca0000400000 */
[----:B------:R-:W-:Y:S02]  /*34f0*/  @P4 MOV R11, R10 ;  /* 0x0000000a000b4202 */ /* 0x000fe40000000f00 */
[----:B------:R-:W-:Y:S01]  /*3500*/  @!P2 MOV R10, 0x400 ;  /* 0x00000400000aa802 */ /* 0x000fe20000000f00 */
[----:B--2---:R-:W-:Y:S01]  /*3510*/  @!P1 FMUL R44, R44, R44 ;  /* 0x0000002c2c2c9220 */ /* 0x004fe20000400000 */
[----:B------:R-:W-:-:S03]  /*3520*/  ISETP.LE.AND P1, PT, R35, UR23, PT ;  /* 0x0000001723007c0c */ /* 0x000fc6000bf23270 */
[----:B------:R-:W-:Y:S02]  /*3530*/  @P3 IMAD.MOV.U32 R25, RZ, RZ, R44 ;  /* 0x000000ffff193224 */ /* 0x000fe400078e002c */
[----:B------:R-:W1:Y:S02]  /*3540*/  @!P2 S2R R44, SR_CgaCtaId ;  /* 0x00000000002ca919 */ /* 0x000e640000008800 */
[----:B------:R-:W-:-:S04]  /*3550*/  FMUL R24, R24, R25 ;  /* 0x0000001918187220 */ /* 0x000fc80000400000 */
[----:B------:R-:W-:Y:S01]  /*3560*/  FFMA R8, R8, R11, R24 ;  /* 0x0000000b08087223 */ /* 0x000fe20000000018 */
[----:B-1----:R-:W-:Y:S02]  /*3570*/  @!P2 LEA R44, R44, R10, 0x18 ;  /* 0x0000000a2c2ca211 */ /* 0x002fe400078ec0ff */
[----:B------:R-:W-:-:S03]  /*3580*/  MOV R10, 0xff800000 ;  /* 0xff800000000a7802 */ /* 0x000fc60000000f00 */
[----:B------:R0:W-:Y:S04]  /*3590*/  @!P2 STS [R44+0x948], R11 ;  /* 0x0009480b2c00a388 */ /* 0x0001e80000000800 */
[----:B------:R0:W-:Y:S04]  /*35a0*/  @!P2 STS [R44+0x958], R25 ;  /* 0x000958192c00a388 */ /* 0x0001e80000000800 */
[----:B------:R0:W-:Y:S04]  /*35b0*/  @!P2 STS [R44+0x928], R36 ;  /* 0x000928242c00a388 */ /* 0x0001e80000000800 */
[----:B------:R0:W-:Y:S01]  /*35c0*/  @!P2 STS [R44+0x938], R8 ;  /* 0x000938082c00a388 */ /* 0x0001e20000000800 */
[----:B------:R-:W-:Y:S05]  /*35d0*/  @P1 BRA `(.L_x_30) ;  /* 0x00000004005c1947 */ /* 0x000fea0003800000 */
[----:B------:R-:W-:Y:S01]  /*35e0*/  MOV R24, UR6 ;  /* 0x0000000600187c02 */ /* 0x000fe20008000f00 */
[----:B------:R-:W1:Y:S01]  /*35f0*/  LDS R35, [R14] ;  /* 0x000000000e237984 */ /* 0x000e620000000800 */
[----:B0-----:R-:W-:Y:S01]  /*3600*/  MOV R25, UR7 ;  /* 0x0000000700197c02 */ /* 0x001fe20008000f00 */
[----:B------:R-:W0:Y:S01]  /*3610*/  LDCU UR10, c[0x0][0x3a8] ;  /* 0x00007500ff0a77ac */ /* 0x000e220008000800 */
[----:B------:R-:W-:Y:S01]  /*3620*/  MOV R10, UR6 ;  /* 0x00000006000a7c02 */ /* 0x000fe20008000f00 */
[----:B------:R-:W2:Y:S01]  /*3630*/  LDS R43, [R14+0x84] ;  /* 0x000084000e2b7984 */ /* 0x000ea20000000800 */
[----:B------:R-:W-:-:S03]  /*3640*/  MOV R11, UR7 ;  /* 0x00000007000b7c02 */ /* 0x000fc60008000f00 */
[----:B------:R2:W3:Y:S04]  /*3650*/  LDG.E.CONSTANT R24, desc[UR12][R24.64+0x60] ;  /* 0x0000600c18187981 */ /* 0x0004e8000c1e9900 */
[----:B------:R-:W4:Y:S04]  /*3660*/  LDG.E.CONSTANT R37, desc[UR12][R10.64+0x64] ;  /* 0x0000640c0a257981 */ /* 0x000f28000c1e9900 */
[----:B------:R-:W5:Y:S01]  /*3670*/  LDG.E.CONSTANT R10, desc[UR12][R10.64+0x68] ;  /* 0x0000680c0a0a7981 */ /* 0x000f62000c1e9900 */
[----:B-1----:R-:W-:Y:S02]  /*3680*/  HADD2.F32 R45, -RZ, R35.H1_H1 ;  /* 0x30000023ff2d7230 */ /* 0x002fe40000004100 */
[----:B--2---:R-:W-:-:S02]  /*3690*/  HADD2.F32 R25, -RZ, R43.H1_H1 ;  /* 0x3000002bff197230 */ /* 0x004fc40000004100 */
[----:B------:R-:W-:Y:S02]  /*36a0*/  HADD2.F32 R43, -RZ, R43.H0_H0 ;  /* 0x2000002bff2b7230 */ /* 0x000fe40000004100 */
[----:B---3--:R-:W-:-:S05]  /*36b0*/  HADD2.F32 R44, -RZ, R24.H1_H1 ;  /* 0x30000018ff2c7230 */ /* 0x008fca0000004100 */
[----:B------:R-:W-:Y:S01]  /*36c0*/  FMUL R45, R44, R45 ;  /* 0x0000002d2c2d7220 */ /* 0x000fe20000400000 */
[----:B------:R-:W-:Y:S02]  /*36d0*/  HADD2.F32 R44, -RZ, R35.H0_H0 ;  /* 0x20000023ff2c7230 */ /* 0x000fe40000004100 */
[----:B------:R-:W-:Y:S02]  /*36e0*/  HADD2.F32 R35, -RZ, R24.H0_H0 ;  /* 0x20000018ff237230 */ /* 0x000fe40000004100 */
[----:B----4-:R-:W-:-:S03]  /*36f0*/  HADD2.F32 R24, -RZ, R37.H1_H1 ;  /* 0x30000025ff187230 */ /* 0x010fc60000004100 */
[----:B------:R-:W-:Y:S02]  /*3700*/  FFMA R35, R35, R44, R45 ;  /* 0x0000002c23237223 */ /* 0x000fe4000000002d */
[----:B------:R-:W-:Y:S02]  /*3710*/  FMUL R24, R24, R25 ;  /* 0x0000001918187220 */ /* 0x000fe40000400000 */
[----:B------:R-:W1:Y:S01]  /*3720*/  LDS R25, [R14+0x108] ;  /* 0x000108000e197984 */ /* 0x000e620000000800 */
[----:B------:R-:W-:-:S05]  /*3730*/  HADD2.F32 R37, -RZ, R37.H0_H0 ;  /* 0x20000025ff257230 */ /* 0x000fca0000004100 */
[----:B------:R-:W-:Y:S01]  /*3740*/  FFMA R24, R37, R43, R24 ;  /* 0x0000002b25187223 */ /* 0x000fe20000000018 */
[----:B-----5:R-:W-:Y:S02]  /*3750*/  HADD2.F32 R37, -RZ, R10.H1_H1 ;  /* 0x3000000aff257230 */ /* 0x020fe40000004100 */
[----:B-1----:R-:W-:-:S05]  /*3760*/  HADD2.F32 R44, -RZ, R25.H1_H1 ;  /* 0x30000019ff2c7230 */ /* 0x002fca0000004100 */
[----:B------:R-:W-:Y:S01]  /*3770*/  FMUL R43, R37, R44 ;  /* 0x0000002c252b7220 */ /* 0x000fe20000400000 */
[----:B------:R-:W-:Y:S01]  /*3780*/  HADD2.F32 R37, -RZ, R10.H0_H0 ;  /* 0x2000000aff257230 */ /* 0x000fe20000004100 */
[----:B------:R-:W-:-:S06]  /*3790*/  MOV R10, UR6 ;  /* 0x00000006000a7c02 */ /* 0x000fcc0008000f00 */
[----:B------:R-:W2:Y:S01]  /*37a0*/  LDG.E.CONSTANT R10, desc[UR12][R10.64+0x6c] ;  /* 0x00006c0c0a0a7981 */ /* 0x000ea2000c1e9900 */
[----:B------:R-:W-:-:S03]  /*37b0*/  HADD2.F32 R44, -RZ, R25.H0_H0 ;  /* 0x20000019ff2c7230 */ /* 0x000fc60000004100 */
[----:B------:R-:W1:Y:S01]  /*37c0*/  LDS R25, [R14+0x18c] ;  /* 0x00018c000e197984 */ /* 0x000e620000000800 */
[----:B------:R-:W-:Y:S01]  /*37d0*/  FADD R35, RZ, R35 ;  /* 0x00000023ff237221 */ /* 0x000fe20000000000 */
[----:B------:R-:W-:-:S03]  /*37e0*/  FFMA R37, R37, R44, R43 ;  /* 0x0000002c25257223 */ /* 0x000fc6000000002b */
[----:B------:R-:W-:Y:S01]  /*37f0*/  FADD R44, R35, R24 ;  /* 0x00000018232c7221 */ /* 0x000fe20000000000 */
[----:B-1----:R-:W-:Y:S02]  /*3800*/  HADD2.F32 R35, -RZ, R25.H1_H1 ;  /* 0x30000019ff237230 */ /* 0x002fe40000004100 */
[----:B--2---:R-:W-:-:S05]  /*3810*/  HADD2.F32 R24, -RZ, R10.H1_H1 ;  /* 0x3000000aff187230 */ /* 0x004fca0000004100 */
[----:B------:R-:W-:Y:S01]  /*3820*/  FMUL R43, R24, R35 ;  /* 0x00000023182b7220 */ /* 0x000fe20000400000 */
[----:B------:R-:W-:Y:S02]  /*3830*/  HADD2.F32 R24, -RZ, R25.H0_H0 ;  /* 0x20000019ff187230 */ /* 0x000fe40000004100 */
[----:B------:R-:W-:Y:S01]  /*3840*/  HADD2.F32 R35, -RZ, R10.H0_H0 ;  /* 0x2000000aff237230 */ /* 0x000fe20000004100 */
[----:B------:R-:W-:Y:S01]  /*3850*/  MOV R25, UR7 ;  /* 0x0000000700197c02 */ /* 0x000fe20008000f00 */
[----:B------:R-:W1:Y:S03]  /*3860*/  LDS R10, [R14+0x210] ;  /* 0x000210000e0a7984 */ /* 0x000e660000000800 */
[----:B------:R-:W-:Y:S01]  /*3870*/  FFMA R35, R35, R24, R43 ;  /* 0x0000001823237223 */ /* 0x000fe2000000002b */
[----:B------:R-:W-:-:S06]  /*3880*/  MOV R24, UR6 ;  /* 0x0000000600187c02 */ /* 0x000fcc0008000f00 */
[----:B------:R-:W2:Y:S01]  /*3890*/  LDG.E.CONSTANT R24, desc[UR12][R24.64+0x70] ;  /* 0x0000700c18187981 */ /* 0x000ea2000c1e9900 */
[----:B------:R-:W-:Y:S01]  /*38a0*/  FADD R44, R44, R37 ;  /* 0x000000252c2c7221 */ /* 0x000fe20000000000 */
[--C-:B-1----:R-:W-:Y:S02]  /*38b0*/  HADD2.F32 R37, -RZ, R10.reuse.H1_H1 ;  /* 0x3000000aff257230 */ /* 0x102fe40000004100 */
[----:B------:R-:W-:Y:S02]  /*38c0*/  HADD2.F32 R10, -RZ, R10.H0_H0 ;  /* 0x2000000aff0a7230 */ /* 0x000fe40000004100 */
[----:B--2---:R-:W-:-:S05]  /*38d0*/  HADD2.F32 R11, -RZ, R24.H1_H1 ;  /* 0x30000018ff0b7230 */ /* 0x004fca0000004100 */
[----:B------:R-:W-:Y:S01]  /*38e0*/  FMUL R11, R11, R37 ;  /* 0x000000250b0b7220 */ /* 0x000fe20000400000 */
[----:B------:R-:W-:Y:S02]  /*38f0*/  HADD2.F32 R37, -RZ, R24.H0_H0 ;  /* 0x20000018ff257230 */ /* 0x000fe40000004100 */
[----:B------:R-:W1:Y:S03]  /*3900*/  LDS R24, [R14+0x294] ;  /* 0x000294000e187984 */ /* 0x000e660000000800 */
[----:B------:R-:W-:Y:S01]  /*3910*/  FFMA R37, R37, R10, R11 ;  /* 0x0000000a25257223 */ /* 0x000fe2000000000b */
[----:B------:R-:W-:Y:S02]  /*3920*/  MOV R10, UR6 ;  /* 0x00000006000a7c02 */ /* 0x000fe40008000f00 */
[----:B------:R-:W-:-:S05]  /*3930*/  MOV R11, UR7 ;  /* 0x00000007000b7c02 */ /* 0x000fca0008000f00 */
        /* <DEDUP_REMOVED lines=9> */
[----:B------:R-:W-:Y:S01]  /*39d0*/  IMAD.U32 R24, RZ, RZ, UR6 ;  /* 0x00000006ff187e24 */ /* 0x000fe2000f8e00ff */
        /* <DEDUP_REMOVED lines=13> */
[----:B------:R-:W-:-:S04]  /*3ab0*/  FADD R44, R44, R35 ;  /* 0x000000232c2c7221 */ /* 0x000fc80000000000 */
[----:B------:R-:W-:Y:S01]  /*3ac0*/  FADD R37, R44, R37 ;  /* 0x000000252c257221 */ /* 0x000fe20000000000 */
[----:B-1----:R-:W-:Y:S02]  /*3ad0*/  HADD2.F32 R35, -RZ, R24.H1_H1 ;  /* 0x30000018ff237230 */ /* 0x002fe40000004100 */
[----:B--2---:R-:W-:-:S05]  /*3ae0*/  HADD2.F32 R25, -RZ, R10.H1_H1 ;  /* 0x3000000aff197230 */ /* 0x004fca0000004100 */
[----:B------:R-:W-:Y:S01]  /*3af0*/  FMUL R35, R25, R35 ;  /* 0x0000002319237220 */ /* 0x000fe20000400000 */
[----:B------:R-:W-:Y:S02]  /*3b00*/  HADD2.F32 R25, -RZ, R24.H0_H0 ;  /* 0x20000018ff197230 */ /* 0x000fe40000004100 */
[----:B------:R-:W-:-:S05]  /*3b10*/  HADD2.F32 R24, -RZ, R10.H0_H0 ;  /* 0x2000000aff187230 */ /* 0x000fca0000004100 */
[----:B------:R-:W-:-:S04]  /*3b20*/  FFMA R24, R24, R25, R35 ;  /* 0x0000001918187223 */ /* 0x000fc80000000023 */
[----:B------:R-:W-:-:S04]  /*3b30*/  FADD R24, R37, R24 ;  /* 0x0000001825187221 */ /* 0x000fc80000000000 */
[----:B0-----:R-:W-:-:S07]  /*3b40*/  FMUL R10, R24, UR10 ;  /* 0x0000000a180a7c20 */ /* 0x001fce0008400000 */
.L_x_30:
[----:B------:R-:W-:-:S03]  /*3b50*/  UMOV UR10, 0xffffffff ;  /* 0xffffffff000a7882 */ /* 0x000fc60000000000 */
[----:B------:R-:W-:Y:S05]  /*3b60*/  BRA.DIV UR10, `(.L_x_31) ;  /* 0x000000360a707947 */ /* 0x000fea000b800000 */
[----:B------:R-:W0:Y:S01]  /*3b70*/  SHFL.BFLY PT, R43, R10, 0x10, 0x1f ;  /* 0x0e001f000a2b7f89 */ /* 0x000e2200000e0000 */
[----:B------:R-:W-:Y:S02]  /*3b80*/  ISETP.GE.OR P1, PT, R38, R39, P1 ;  /* 0x000000272600720c */ /* 0x000fe40000f26670 */
[----:B------:R-:W-:Y:S02]  /*3b90*/  PLOP3.LUT P0, PT, PT, PT, PT, 0x80, 0x8 ;  /* 0x000000000008781c */ /* 0x000fe40003f0f070 */
[----:B0-----:R-:W-:-:S05]  /*3ba0*/  FMNMX R44, R43, R10, !PT ;  /* 0x0000000a2b2c7209 */ /* 0x001fca0007800000 */
        /* <DEDUP_REMOVED lines=26> */
.L_x_85:
[----:B-1----:R-:W-:Y:S01]  /*3d50*/  FADD R25, R38, R43 ;  /* 0x0000002b26197221 */ /* 0x002fe20000000000 */
[----:B------:R-:W-:Y:S02]  /*3d60*/  FSETP.NEU.AND P4, PT, R13, RZ, PT ;  /* 0x000000ff0d00720b */ /* 0x000fe40003f8d000 */
[----:B------:R-:W-:Y:S02]  /*3d70*/  FMNMX R24, R12, R11, !PT ;  /* 0x0000000b0c187209 */ /* 0x000fe40007800000 */
[----:B------:R-:W-:Y:S02]  /*3d80*/  FSETP.NEU.AND P3, PT, R25, RZ, PT ;  /* 0x000000ff1900720b */ /* 0x000fe40003f6d000 */
[----:B------:R-:W-:Y:S02]  /*3d90*/  PLOP3.LUT P0, PT, PT, PT, PT, 0x80, 0x8 ;  /* 0x000000000008781c */ /* 0x000fe40003f0f070 */
[----:B------:R-:W-:Y:S02]  /*3da0*/  MOV R44, RZ ;  /* 0x000000ff002c7202 */ /* 0x000fe40000000f00 */
[----:B------:R-:W-:-:S02]  /*3db0*/  F2FP.F16.F32.PACK_AB R10, RZ, R10 ;  /* 0x0000000aff0a723e */ /* 0x000fc400000000ff */
[----:B0-----:R-:W-:Y:S01]  /*3dc0*/  MOV R38, RZ ;  /* 0x000000ff00267202 */ /* 0x001fe20000000f00 */
[----:B------:R-:W-:-:S04]  /*3dd0*/  @P4 FADD R12, R12, -R24 ;  /* 0x800000180c0c4221 */ /* 0x000fc80000000000 */
[----:B------:R-:W-:Y:S01]  /*3de0*/  @P3 FADD R11, R11, -R24 ;  /* 0x800000180b0b3221 */ /* 0x000fe20000000000 */
[----:B------:R-:W-:-:S03]  /*3df0*/  @P4 FMUL R12, R12, 1.4426950216293334961 ;  /* 0x3fb8aa3b0c0c4820 */ /* 0x000fc60000400000 */
[----:B------:R-:W-:Y:S02]  /*3e00*/  @P3 FMUL R37, R11, 1.4426950216293334961 ;  /* 0x3fb8aa3b0b253820 */ /* 0x000fe40000400000 */
[----:B------:R-:W-:Y:S01]  /*3e10*/  @P4 FSETP.GEU.AND P1, PT, R12, -126, PT ;  /* 0xc2fc00000c00480b */ /* 0x000fe20003f2e000 */
[----:B------:R-:W0:Y:S02]  /*3e20*/  @!P2 S2R R11, SR_CgaCtaId ;  /* 0x00000000000ba919 */ /* 0x000e240000008800 */
[----:B------:R-:W-:Y:S02]  /*3e30*/  @P3 FSETP.GEU.AND P5, PT, R37, -126, PT ;  /* 0xc2fc00002500380b */ /* 0x000fe40003fae000 */
[----:B------:R-:W-:Y:S02]  /*3e40*/  @P4 PLOP3.LUT P0, PT, P1, PT, PT, 0x80, 0x8 ;  /* 0x000000000008481c */ /* 0x000fe40000f0f070 */
[----:B------:R-:W-:Y:S02]  /*3e50*/  PLOP3.LUT P1, PT, PT, PT, PT, 0x80, 0x8 ;  /* 0x000000000008781c */ /* 0x000fe40003f2f070 */
[----:B------:R-:W-:-:S09]  /*3e60*/  @P3 PLOP3.LUT P1, PT, P5, PT, PT, 0x80, 0x8 ;  /* 0x000000000008381c */ /* 0x000fd20002f2f070 */
[----:B------:R-:W-:-:S04]  /*3e70*/  @!P0 FMUL R12, R12, 0.5 ;  /* 0x3f0000000c0c8820 */ /* 0x000fc80000400000 */
[----:B------:R-:W-:Y:S01]  /*3e80*/  @!P1 FMUL R37, R37, 0.5 ;  /* 0x3f00000025259820 */ /* 0x000fe20000400000 */
[----:B------:R1:W2:Y:S08]  /*3e90*/  @P4 MUFU.EX2 R35, R12 ;  /* 0x0000000c00234308 */ /* 0x0002b00000000800 */
[----:B------:R-:W3:Y:S01]  /*3ea0*/  @P3 MUFU.EX2 R39, R37 ;  /* 0x0000002500273308 */ /* 0x000ee20000000800 */
[----:B-1----:R-:W-:Y:S01]  /*3eb0*/  @!P2 MOV R12, 0x400 ;  /* 0x00000400000ca802 */ /* 0x002fe20000000f00 */
[----:B--2---:R-:W-:-:S05]  /*3ec0*/  @!P0 FMUL R35, R35, R35 ;  /* 0x0000002323238220 */ /* 0x004fca0000400000 */
[----:B------:R-:W-:Y:S02]  /*3ed0*/  @P4 MOV R38, R35 ;  /* 0x0000002300264202 */ /* 0x000fe40000000f00 */
[----:B------:R-:W-:Y:S01]  /*3ee0*/  PRMT R35, R10, 0x7610, R35 ;  /* 0x000076100a237816 */ /* 0x000fe20000000023 */
[----:B---3--:R-:W-:-:S04]  /*3ef0*/  @!P1 FMUL R39, R39, R39 ;  /* 0x0000002727279220 */ /* 0x008fc80000400000 */
[----:B------:R1:W-:Y:S01]  /*3f00*/  STS.U16 [R0+0xc0], R35 ;  /* 0x0000c02300007388 */ /* 0x0003e20000000400 */
[----:B------:R-:W-:-:S05]  /*3f10*/  @P3 MOV R44, R39 ;  /* 0x00000027002c3202 */ /* 0x000fca0000000f00 */
[----:B------:R-:W-:Y:S01]  /*3f20*/  FMUL R10, R25, R44 ;  /* 0x0000002c190a7220 */ /* 0x000fe20000400000 */
[----:B0-----:R-:W-:Y:S02]  /*3f30*/  @!P2 LEA R25, R11, R12, 0x18 ;  /* 0x0000000c0b19a211 */ /* 0x001fe400078ec0ff */
[----:B------:R-:W-:Y:S01]  /*3f40*/  MOV R11, R36 ;  /* 0x00000024000b7202 */ /* 0x000fe20000000f00 */
[----:B------:R-:W-:Y:S01]  /*3f50*/  FFMA R13, R13, R38, R10 ;  /* 0x000000260d0d7223 */ /* 0x000fe2000000000a */
[----:B------:R-:W-:Y:S01]  /*3f60*/  IMAD.MOV.U32 R10, RZ, RZ, R9 ;  /* 0x000000ffff0a7224 */ /* 0x000fe200078e0009 */
[----:B------:R1:W-:Y:S01]  /*3f70*/  @!P2 STS [R25+0x94c], R38 ;  /* 0x00094c261900a388 */ /* 0x0003e20000000800 */
[----:B------:R-:W-:Y:S02]  /*3f80*/  MOV R9, R42 ;  /* 0x0000002a00097202 */ /* 0x000fe40000000f00 */
[----:B------:R-:W-:Y:S01]  /*3f90*/  MOV R12, R24 ;  /* 0x00000018000c7202 */ /* 0x000fe20000000f00 */
[----:B------:R1:W-:Y:S04]  /*3fa0*/  @!P2 STS [R25+0x95c], R44 ;  /* 0x00095c2c1900a388 */ /* 0x0003e80000000800 */
[----:B------:R1:W-:Y:S04]  /*3fb0*/  @!P2 STS [R25+0x92c], R24 ;  /* 0x00092c181900a388 */ /* 0x0003e80000000800 */
[----:B------:R1:W-:Y:S02]  /*3fc0*/  @!P2 STS [R25+0x93c], R13 ;  /* 0x00093c0d1900a388 */ /* 0x0003e40000000800 */
.L_x_23:
[----:B------:R-:W-:Y:S01]  /*3fd0*/  ISETP.NE.AND P0, PT, R19, 0x1, PT ;  /* 0x000000011300780c */ /* 0x000fe20003f05270 */
[----:B------:R-:W-:Y:S05]  /*3fe0*/  WARPSYNC.ALL ;  /* 0x0000000000007948 */ /* 0x000fea0003800000 */
[----:B------:R-:W-:Y:S06]  /*3ff0*/  BAR.SYNC.DEFER_BLOCKING 0x0 ;  /* 0x0000000000007b1d */ /* 0x000fec0000010000 */
[----:B------:R-:W-:Y:S04]  /*4000*/  BSSY.RECONVERGENT B0, `(.L_x_32) ;  /* 0x00001ee000007945 */ /* 0x000fe80003800200 */
[----:B------:R-:W-:Y:S05]  /*4010*/  @P0 BRA `(.L_x_33) ;  /* 0x0000001c00b00947 */ /* 0x000fea0003800000 */
[----:B-123--:R-:W0:Y:S01]  /*4020*/  S2R R24, SR_TID.X ;  /* 0x0000000000187919 */ /* 0x00ee220000002100 */
[----:B------:R-:W1:Y:S01]  /*4030*/  LDCU UR10, c[0x0][0x3a4] ;  /* 0x00007480ff0a77ac */ /* 0x000e620008000800 */
[----:B------:R-:W2:Y:S01]  /*4040*/  LDS R36, [R18+0x940] ;  /* 0x0009400012247984 */ /* 0x000ea20000000800 */
[----:B------:R-:W3:Y:S03]  /*4050*/  LDCU UR11, c[0x0][0x3a0] ;  /* 0x00007400ff0b77ac */ /* 0x000ee60008000800 */
[----:B------:R-:W4:Y:S04]  /*4060*/  LDS R37, [R18+0x948] ;  /* 0x0009480012257984 */ /* 0x000f280000000800 */
[----:B------:R-:W5:Y:S04]  /*4070*/  LDS.U16 R35, [R5] ;  /* 0x0000000005237984 */ /* 0x000f680000000400 */
[----:B------:R-:W-:Y:S01]  /*4080*/  LDS R25, [R18+0x950] ;  /* 0x0009500012197984 */ /* 0x000fe20000000800 */
[----:B0-----:R-:W-:-:S04]  /*4090*/  LOP3.LUT R24, R24, 0x1f, RZ, 0xc0, !PT ;  /* 0x0000001f18187812 */ /* 0x001fc800078ec0ff */
[----:B------:R-:W-:-:S04]  /*40a0*/  SHF.R.U32.HI R24, RZ, 0x4, R24 ;  /* 0x00000004ff187819 */ /* 0x000fc80000011618 */
[----:B------:R-:W-:-:S04]  /*40b0*/  IADD3 R24, PT, PT, R24, UR14, RZ ;  /* 0x0000000e18187c10 */ /* 0x000fc8000fffe0ff */
[C---:B-1----:R-:W-:Y:S01]  /*40c0*/  ISETP.GE.AND P0, PT, R24.reuse, UR10, PT ;  /* 0x0000000a18007c0c */ /* 0x042fe2000bf06270 */
[----:B--2---:R-:W-:Y:S01]  /*40d0*/  FMUL R27, R27, R36 ;  /* 0x000000241b1b7220 */ /* 0x004fe20000400000 */
[----:B------:R-:W-:Y:S01]  /*40e0*/  IADD3 R24, PT, PT, R24, 0x2, RZ ;  /* 0x0000000218187810 */ /* 0x000fe20007ffe0ff */
[----:B------:R-:W-:Y:S02]  /*40f0*/  HFMA2 R36, -RZ, RZ, 0, 0 ;  /* 0x00000000ff247431 */ /* 0x000fe400000001ff */
[----:B----4-:R-:W-:Y:S01]  /*4100*/  FMUL R42, R26, R37 ;  /* 0x000000251a2a7220 */ /* 0x010fe20000400000 */
[----:B------:R-:W-:Y:S02]  /*4110*/  MOV R37, RZ ;  /* 0x000000ff00257202 */ /* 0x000fe40000000f00 */
[----:B------:R-:W-:Y:S01]  /*4120*/  ISETP.GE.AND P1, PT, R24, UR10, PT ;  /* 0x0000000a18007c0c */ /* 0x000fe2000bf26270 */
[----:B------:R-:W-:Y:S01]  /*4130*/  UIADD3 UR10, UPT, UPT, UR4, 0x1, URZ ;  /* 0x00000001040a7890 */ /* 0x000fe2000fffe0ff */
[----:B------:R-:W-:Y:S01]  /*4140*/  LDS R24, [R18+0x958] ;  /* 0x0009580012187984 */ /* 0x000fe20000000800 */
[----:B-----5:R-:W-:-:S02]  /*4150*/  HADD2.F32 R26, -RZ, R35.H0_H0 ;  /* 0x20000023ff1a7230 */ /* 0x020fc40000004100 */
[----:B---3--:R-:W-:Y:S01]  /*4160*/  UISETP.GE.AND UP0, UPT, UR10, UR11, UPT ;  /* 0x0000000b0a00728c */ /* 0x008fe2000bf06270 */
[----:B------:R-:W0:Y:S07]  /*4170*/  @!P0 LDS.U16 R38, [R4] ;  /* 0x0000000004268984 */ /* 0x000e2e0000000400 */
[----:B------:R-:W1:Y:S01]  /*4180*/  @!P1 LDS.U16 R39, [R4+0x80] ;  /* 0x0000800004279984 */ /* 0x000e620000000400 */
[----:B0-----:R-:W-:-:S05]  /*4190*/  @!P0 HADD2.F32 R38, -RZ, R38.H0_H0 ;  /* 0x20000026ff268230 */ /* 0x001fca0000004100 */
[----:B------:R-:W-:Y:S01]  /*41a0*/  @!P0 FMUL R36, R25, R38 ;  /* 0x0000002619248220 */ /* 0x000fe20000400000 */
[----:B-1----:R-:W-:-:S03]  /*41b0*/  @!P1 HADD2.F32 R39, -RZ, R39.H0_H0 ;  /* 0x20000027ff279230 */ /* 0x002fc60000004100 */
[----:B------:R-:W-:Y:S02]  /*41c0*/  FFMA R27, R26, R36, R27 ;  /* 0x000000241a1b7223 */ /* 0x000fe4000000001b */
[----:B------:R-:W-:-:S04]  /*41d0*/  @!P1 FMUL R37, R24, R39 ;  /* 0x0000002718259220 */ /* 0x000fc80000400000 */
[----:B------:R-:W-:Y:S01]  /*41e0*/  FFMA R26, R26, R37, R42 ;  /* 0x000000251a1a7223 */ /* 0x000fe2000000002a */
[----:B------:R-:W-:Y:S06]  /*41f0*/  BRA.U UP0, `(.L_x_33) ;  /* 0x0000001d00387547 */ /* 0x000fec000b800000 */
[----:B------:R-:W0:Y:S01]  /*4200*/  @!P0 LDS.U16 R36, [R4+0x2] ;  /* 0x0000020004248984 */ /* 0x000e220000000400 */
[----:B------:R-:W-:Y:S01]  /*4210*/  UIADD3 UR10, UPT, UPT, UR4, 0x2, URZ ;  /* 0x00000002040a7890 */ /* 0x000fe2000fffe0ff */
[----:B------:R-:W-:Y:S02]  /*4220*/  MOV R39, RZ ;  /* 0x000000ff00277202 */ /* 0x000fe40000000f00 */
[----:B------:R-:W1:Y:S01]  /*4230*/  @!P1 LDS.U16 R37, [R4+0x82] ;  /* 0x0000820004259984 */ /* 0x000e620000000400 */
[----:B------:R-:W-:-:S03]  /*4240*/  UISETP.GE.AND UP0, UPT, UR10, UR11, UPT ;  /* 0x0000000b0a00728c */ /* 0x000fc6000bf06270 */
[----:B------:R-:W2:Y:S01]  /*4250*/  LDS.U16 R35, [R5+0x20] ;  /* 0x0000200005237984 */ /* 0x000ea20000000400 */
[----:B0-----:R-:W-:Y:S02]  /*4260*/  @!P0 HADD2.F32 R36, -RZ, R36.H0_H0 ;  /* 0x20000024ff248230 */ /* 0x001fe40000004100 */
[----:B-1----:R-:W-:Y:S01]  /*4270*/  @!P1 HADD2.F32 R43, -RZ, R37.H0_H0 ;  /* 0x20000025ff2b9230 */ /* 0x002fe20000004100 */
[----:B------:R-:W-:Y:S02]  /*4280*/  MOV R37, RZ ;  /* 0x000000ff00257202 */ /* 0x000fe40000000f00 */
[----:B------:R-:W-:Y:S01]  /*4290*/  @!P0 FMUL R37, R25, R36 ;  /* 0x0000002419258220 */ /* 0x000fe20000400000 */
[----:B--2---:R-:W-:Y:S02]  /*42a0*/  HADD2.F32 R36, -RZ, R35.H0_H0 ;  /* 0x20000023ff247230 */ /* 0x004fe40000004100 */
[----:B------:R-:W-:-:S03]  /*42b0*/  @!P1 FMUL R39, R24, R43 ;  /* 0x0000002b18279220 */ /* 0x000fc60000400000 */
[C---:B------:R-:W-:Y:S01]  /*42c0*/  FFMA R27, R36.reuse, R37, R27 ;  /* 0x00000025241b7223 */ /* 0x040fe2000000001b */
        /* <DEDUP_REMOVED lines=9> */
[----:B------:R-:W-:Y:S02]  /*4360*/  HFMA2 R37, -RZ, RZ, 0, 0 ;  /* 0x00000000ff257431 */ /* 0x000fe400000001ff */
[----:B-1----:R-:W-:Y:S02]  /*4370*/  @!P0 HADD2.F32 R36, -RZ, R36.H0_H0 ;  /* 0x20000024ff248230 */ /* 0x002fe40000004100 */
[----:B------:R-:W-:-:S03]  /*4380*/  @!P1 FMUL R39, R24, R43 ;  /* 0x0000002b18279220 */ /* 0x000fc60000400000 */
[----:B------:R-:W-:Y:S01]  /*4390*/  @!P0 FMUL R37, R25, R36 ;  /* 0x0000002419258220 */ /* 0x000fe20000400000 */
[----:B--2---:R-:W-:-:S05]  /*43a0*/  HADD2.F32 R36, -RZ, R35.H0_H0 ;  /* 0x20000023ff247230 */ /* 0x004fca0000004100 */
        /* <DEDUP_REMOVED lines=10> */
[----:B-1----:R-:W-:Y:S02]  /*4450*/  @!P1 HADD2.F32 R43, -RZ, R37.H0_H0 ;  /* 0x20000025ff2b9230 */ /* 0x002fe40000004100 */
[----:B------:R-:W-:Y:S02]  /*4460*/  IMAD.MOV.U32 R37, RZ, RZ, RZ ;  /* 0x000000ffff257224 */ /* 0x000fe400078e00ff */
        /* <DEDUP_REMOVED lines=68> */
[----:B------:R-:W-:Y:S02]  /*48b0*/  IMAD.MOV.U32 R39, RZ, RZ, RZ ;  /* 0x000000ffff277224 */ /* 0x000fe400078e00ff */
        /* <DEDUP_REMOVED lines=29> */
[----:B------:R-:W-:Y:S02]  /*4a90*/  HFMA2 R39, -RZ, RZ, 0, 0 ;  /* 0x00000000ff277431 */ /* 0x000fe400000001ff */
        /* <DEDUP_REMOVED lines=313> */
[----:B------:R-:W-:-:S03]  /*5e30*/  MOV R37, RZ ;  /* 0x000000ff00257202 */ /* 0x000fc60000000f00 */
[----:B------:R-:W1:Y:S04]  /*5e40*/  @!P1 LDS.U16 R38, [R4+0xbe] ;  /* 0x0000be0004269984 */ /* 0x000e680000000400 */
[----:B------:R-:W2:Y:S01]  /*5e50*/  LDS.U16 R35, [R5+0x3e0] ;  /* 0x0003e00005237984 */ /* 0x000ea20000000400 */
[----:B0-----:R-:W-:Y:S02]  /*5e60*/  @!P0 HADD2.F32 R36, -RZ, R36.H0_H0 ;  /* 0x20000024ff248230 */ /* 0x001fe40000004100 */
[----:B-1----:R-:W-:-:S03]  /*5e70*/  @!P1 HADD2.F32 R39, -RZ, R38.H0_H0 ;  /* 0x20000026ff279230 */ /* 0x002fc60000004100 */
[----:B------:R-:W-:Y:S01]  /*5e80*/  @!P0 FMUL R37, R25, R36 ;  /* 0x0000002419258220 */ /* 0x000fe20000400000 */
[----:B------:R-:W-:Y:S01]  /*5e90*/  MOV R25, RZ ;  /* 0x000000ff00197202 */ /* 0x000fe20000000f00 */
[----:B--2---:R-:W-:Y:S02]  /*5ea0*/  HADD2.F32 R36, -RZ, R35.H0_H0 ;  /* 0x20000023ff247230 */ /* 0x004fe40000004100 */
[----:B------:R-:W-:-:S03]  /*5eb0*/  @!P1 FMUL R25, R24, R39 ;  /* 0x0000002718199220 */ /* 0x000fc60000400000 */
[C---:B------:R-:W-:Y:S01]  /*5ec0*/  FFMA R27, R36.reuse, R37, R27 ;  /* 0x00000025241b7223 */ /* 0x040fe2000000001b */
[----:B------:R-:W-:-:S07]  /*5ed0*/  FFMA R26, R36, R25, R26 ;  /* 0x00000019241a7223 */ /* 0x000fce000000001a */
.L_x_33:
[----:B------:R-:W-:Y:S05]  /*5ee0*/  BSYNC.RECONVERGENT B0 ;  /* 0x0000000000007941 */ /* 0x000fea0003800200 */
.L_x_32:
[----:B------:R-:W0:Y:S01]  /*5ef0*/  LDCU UR10, c[0x0][0x3a0] ;  /* 0x00007400ff0a77ac */ /* 0x000e220008000800 */
[----:B------:R-:W-:-:S04]  /*5f00*/  UIADD3 UR4, UPT, UPT, UR4, 0x20, URZ ;  /* 0x0000002004047890 */ /* 0x000fc8000fffe0ff */
[----:B0-----:R-:W-:Y:S01]  /*5f10*/  UISETP.GE.AND UP0, UPT, UR4, UR10, UPT ;  /* 0x0000000a0400728c */ /* 0x001fe2000bf06270 */
[----:B------:R-:W-:Y:S08]  /*5f20*/  BAR.SYNC.DEFER_BLOCKING 0x0 ;  /* 0x0000000000007b1d */ /* 0x000ff00000010000 */
[----:B------:R-:W-:Y:S05]  /*5f30*/  BRA.U !UP0, `(.L_x_34) ;  /* 0xffffffa508fc7547 */ /* 0x000fea000b83ffff */
.L_x_0:
[----:B------:R-:W-:-:S13]  /*5f40*/  ISETP.NE.AND P0, PT, R19, 0x1, PT ;  /* 0x000000011300780c */ /* 0x000fda0003f05270 */
[----:B0-----:R-:W-:Y:S05]  /*5f50*/  @P0 EXIT ;  /* 0x000000000000094d */ /* 0x001fea0003800000 */
[----:B------:R-:W1:Y:S01]  /*5f60*/  S2R R5, SR_TID.X ;  /* 0x0000000000057919 */ /* 0x000e620000002100 */
[----:B------:R-:W0:Y:S01]  /*5f70*/  LDCU UR4, c[0x0][0x3a4] ;  /* 0x00007480ff0477ac */ /* 0x000e220008000800 */
[----:B------:R-:W-:Y:S01]  /*5f80*/  MOV R8, 0x3f800000 ;  /* 0x3f80000000087802 */ /* 0x000fe20000000f00 */
[----:B------:R-:W-:Y:S01]  /*5f90*/  HFMA2 R7, -RZ, RZ, 1.875, 0 ;  /* 0x3f800000ff077431 */ /* 0x000fe200000001ff */
[----:B------:R-:W-:Y:S01]  /*5fa0*/  BSSY.RECONVERGENT B0, `(.L_x_35) ;  /* 0x0000015000007945 */ /* 0x000fe20003800200 */
[----:B-1----:R-:W-:-:S04]  /*5fb0*/  LOP3.LUT R0, R5, 0x1f, RZ, 0xc0, !PT ;  /* 0x0000001f05007812 */ /* 0x002fc800078ec0ff */
[----:B------:R-:W-:-:S04]  /*5fc0*/  SHF.R.U32.HI R0, RZ, 0x4, R0 ;  /* 0x00000004ff007819 */ /* 0x000fc80000011600 */
[----:B------:R-:W-:-:S04]  /*5fd0*/  IADD3 R4, PT, PT, R0, UR14, RZ ;  /* 0x0000000e00047c10 */ /* 0x000fc8000fffe0ff */
[C---:B0-----:R-:W-:Y:S02]  /*5fe0*/  ISETP.GE.AND P2, PT, R4.reuse, UR4, PT ;  /* 0x0000000404007c0c */ /* 0x041fe4000bf46270 */
[----:B------:R-:W-:-:S04]  /*5ff0*/  IADD3 R2, PT, PT, R4, 0x2, RZ ;  /* 0x0000000204027810 */ /* 0x000fc80007ffe0ff */
[----:B------:R-:W-:-:S07]  /*6000*/  ISETP.GE.AND P0, PT, R2, UR4, PT ;  /* 0x0000000402007c0c */ /* 0x000fce000bf06270 */
[----:B------:R-:W0:Y:S06]  /*6010*/  @!P2 LDS R8, [R18+0x930] ;  /* 0x000930001208a984 */ /* 0x000e2c0000000800 */
[----:B------:R1:W1:Y:S01]  /*6020*/  @!P0 LDS R7, [R18+0x938] ;  /* 0x0009380012078984 */ /* 0x0002620000000800 */
[----:B0-----:R-:W0:Y:S08]  /*6030*/  MUFU.RCP R3, R8 ;  /* 0x0000000800037308 */ /* 0x001e300000001000 */
[----:B------:R-:W5:Y:S01]  /*6040*/  FCHK P0, R27, R8 ;  /* 0x000000081b007302 */ /* 0x000f620000000000 */
[----:B0-----:R-:W-:-:S04]  /*6050*/  FFMA R0, R3, -R8, 1 ;  /* 0x3f80000003007423 */ /* 0x001fc80000000808 */
[----:B------:R-:W-:-:S04]  /*6060*/  FFMA R0, R3, R0, R3 ;  /* 0x0000000003007223 */ /* 0x000fc80000000003 */
[----:B------:R-:W-:-:S04]  /*6070*/  FFMA R6, R0, R27, RZ ;  /* 0x0000001b00067223 */ /* 0x000fc800000000ff */
[----:B------:R-:W-:-:S04]  /*6080*/  FFMA R3, R6, -R8, R27 ;  /* 0x8000000806037223 */ /* 0x000fc8000000001b */
[----:B------:R-:W-:Y:S01]  /*6090*/  FFMA R6, R0, R3, R6 ;  /* 0x0000000300067223 */ /* 0x000fe20000000006 */
[----:B-1---5:R-:W-:Y:S06]  /*60a0*/  @!P0 BRA `(.L_x_36) ;  /* 0x0000000000108947 */ /* 0x022fec0003800000 */
[----:B------:R-:W-:Y:S02]  /*60b0*/  MOV R0, R8 ;  /* 0x0000000800007202 */ /* 0x000fe40000000f00 */
[----:B------:R-:W-:-:S07]  /*60c0*/  MOV R8, 0x60e0 ;  /* 0x000060e000087802 */ /* 0x000fce0000000f00 */
[----:B--234-:R-:W-:Y:S05]  /*60d0*/  CALL.REL.NOINC `($__internal_0_$__cuda_sm3x_div_rn_noftz_f32_slowpath) ;  /* 0x0000001400447944 */ /* 0x01cfea0003c00000 */
[----:B------:R-:W-:-:S07]  /*60e0*/  MOV R6, R11 ;  /* 0x0000000b00067202 */ /* 0x000fce0000000f00 */
.L_x_36:
[----:B------:R-:W-:Y:S05]  /*60f0*/  BSYNC.RECONVERGENT B0 ;  /* 0x0000000000007941 */ /* 0x000fea0003800200 */
.L_x_35:
[----:B------:R-:W0:Y:S01]  /*6100*/  MUFU.RCP R0, R7 ;  /* 0x0000000700007308 */ /* 0x000e220000001000 */
[----:B------:R-:W-:Y:S07]  /*6110*/  BSSY.RECONVERGENT B0, `(.L_x_37) ;  /* 0x000000c000007945 */ /* 0x000fee0003800200 */
[----:B------:R-:W1:Y:S01]  /*6120*/  FCHK P0, R26, R7 ;  /* 0x000000071a007302 */ /* 0x000e620000000000 */
[----:B0-----:R-:W-:-:S04]  /*6130*/  FFMA R3, R0, -R7, 1 ;  /* 0x3f80000000037423 */ /* 0x001fc80000000807 */
[----:B------:R-:W-:-:S04]  /*6140*/  FFMA R3, R0, R3, R0 ;  /* 0x0000000300037223 */ /* 0x000fc80000000000 */
[----:B------:R-:W-:-:S04]  /*6150*/  FFMA R9, R3, R26, RZ ;  /* 0x0000001a03097223 */ /* 0x000fc800000000ff */
[----:B------:R-:W-:-:S04]  /*6160*/  FFMA R0, R9, -R7, R26 ;  /* 0x8000000709007223 */ /* 0x000fc8000000001a */
[----:B------:R-:W-:Y:S01]  /*6170*/  FFMA R11, R3, R0, R9 ;  /* 0x00000000030b7223 */ /* 0x000fe20000000009 */
[----:B-1----:R-:W-:Y:S06]  /*6180*/  @!P0 BRA `(.L_x_38) ;  /* 0x0000000000108947 */ /* 0x002fec0003800000 */
[----:B------:R-:W-:Y:S02]  /*6190*/  MOV R27, R26 ;  /* 0x0000001a001b7202 */ /* 0x000fe40000000f00 */
[----:B------:R-:W-:Y:S02]  /*61a0*/  MOV R0, R7 ;  /* 0x0000000700007202 */ /* 0x000fe40000000f00 */
[----:B------:R-:W-:-:S07]  /*61b0*/  MOV R8, 0x61d0 ;  /* 0x000061d000087802 */ /* 0x000fce0000000f00 */
[----:B--234-:R-:W-:Y:S05]  /*61c0*/  CALL.REL.NOINC `($__internal_0_$__cuda_sm3x_div_rn_noftz_f32_slowpath) ;  /* 0x0000001400087944 */ /* 0x01cfea0003c00000 */
.L_x_38:
[----:B------:R-:W-:Y:S05]  /*61d0*/  BSYNC.RECONVERGENT B0 ;  /* 0x0000000000007941 */ /* 0x000fea0003800200 */
.L_x_37:
[----:B------:R-:W0:Y:S01]  /*61e0*/  LDCU UR4, c[0x0][0x3a4] ;  /* 0x00007480ff0477ac */ /* 0x000e220008000800 */
[----:B------:R-:W-:Y:S01]  /*61f0*/  LOP3.LUT R3, R5, 0xf, RZ, 0xc0, !PT ;  /* 0x0000000f05037812 */ /* 0x000fe200078ec0ff */
[----:B------:R-:W1:Y:S03]  /*6200*/  LDCU.64 UR8, c[0x0][0x398] ;  /* 0x00007300ff0877ac */ /* 0x000e660008000a00 */
[----:B------:R-:W-:Y:S01]  /*6210*/  @!P2 LEA R5, R4, R3, 0x4 ;  /* 0x000000030405a211 */ /* 0x000fe200078e20ff */
[----:B------:R-:W5:Y:S01]  /*6220*/  LDCU UR7, c[0x0][0x3a4] ;  /* 0x00007480ff0777ac */ /* 0x000f620008000800 */
[----:B0-----:R-:W-:Y:S02]  /*6230*/  USHF.R.S32.HI UR6, URZ, 0x1f, UR4 ;  /* 0x0000001fff067899 */ /* 0x001fe40008011404 */
[----:B------:R-:W-:Y:S02]  /*6240*/  UIMAD.WIDE.U32 UR4, UR18, UR4, URZ ;  /* 0x00000004120472a5 */ /* 0x000fe4000f8e00ff */
[----:B------:R-:W-:-:S02]  /*6250*/  UIMAD UR6, UR6, UR18, URZ ;  /* 0x00000012060672a4 */ /* 0x000fc4000f8e02ff */
[----:B-1----:R-:W-:Y:S02]  /*6260*/  ULEA UR8, UP0, UR4, UR8, 0x6 ;  /* 0x0000000804087291 */ /* 0x002fe4000f8030ff */
[----:B------:R-:W-:Y:S01]  /*6270*/  UIADD3 UR6, UPT, UPT, UR5, UR6, URZ ;  /* 0x0000000605067290 */ /* 0x000fe2000fffe0ff */
[----:B-----5:R-:W-:-:S03]  /*6280*/  ISETP.GE.AND P0, PT, R2, UR7, PT ;  /* 0x0000000702007c0c */ /* 0x020fc6000bf06270 */
[----:B------:R-:W-:Y:S01]  /*6290*/  ULEA.HI.X UR6, UR4, UR9, UR6, 0x6, UP0 ;  /* 0x0000000904067291 */ /* 0x000fe200080f3406 */
[----:B------:R-:W-:-:S05]  /*62a0*/  IMAD.U32 R8, RZ, RZ, UR8 ;  /* 0x00000008ff087e24 */ /* 0x000fca000f8e00ff */
[----:B------:R-:W-:-:S03]  /*62b0*/  MOV R9, UR6 ;  /* 0x0000000600097c02 */ /* 0x000fc60008000f00 */
[----:B------:R-:W-:-:S05]  /*62c0*/  @!P2 IMAD.WIDE.U32 R4, R5, 0x4, R8 ;  /* 0x000000040504a825 */ /* 0x000fca00078e0008 */
[----:B------:R0:W-:Y:S01]  /*62d0*/  @!P2 STG.E desc[UR12][R4.64], R6 ;  /* 0x000000060400a986 */ /* 0x0001e2000c10190c */
[----:B------:R-:W-:Y:S05]  /*62e0*/  @P0 EXIT ;  /* 0x000000000000094d */ /* 0x000fea0003800000 */
[----:B------:R-:W-:-:S05]  /*62f0*/  LEA R3, R2, R3, 0x4 ;  /* 0x0000000302037211 */ /* 0x000fca00078e20ff */
[----:B------:R-:W-:-:S05]  /*6300*/  IMAD.WIDE.U32 R2, R3, 0x4, R8 ;  /* 0x0000000403027825 */ /* 0x000fca00078e0008 */
[----:B------:R-:W-:Y:S01]  /*6310*/  STG.E desc[UR12][R2.64], R11 ;  /* 0x0000000b02007986 */ /* 0x000fe2000c10190c */
[----:B------:R-:W-:Y:S05]  /*6320*/  EXIT ;  /* 0x000000000000794d */ /* 0x000fea0003800000 */
.L_x_25:
[----:B------:R-:W-:Y:S01]  /*6330*/  HFMA2 R37, -RZ, RZ, 0, 9.5367431640625e-07 ;  /* 0x00000010ff257431 */ /* 0x000fe200000001ff */
[----:B------:R-:W-:Y:S01]  /*6340*/  MOV R44, R45 ;  /* 0x0000002d002c7202 */ /* 0x000fe20000000f00 */
[----:B----4-:R-:W0:Y:S01]  /*6350*/  LDC R39, c[0x0][0x3a0] ;  /* 0x0000e800ff277b82 */ /* 0x010e220000000800 */
[----:B-1-3--:R-:W-:Y:S02]  /*6360*/  MOV R25, 0x1f ;  /* 0x0000001f00197802 */ /* 0x00afe40000000f00 */
[----:B--2---:R-:W-:-:S07]  /*6370*/  MOV R24, 0xffffffff ;  /* 0xffffffff00187802 */ /* 0x004fce0000000f00 */
[----:B0-----:R-:W-:Y:S05]  /*6380*/  WARPSYNC.COLLECTIVE R24, `(.L_x_39) ;  /* 0x0000000018087348 */ /* 0x001fea0003c00000 */
[----:B------:R1:W2:Y:S02]  /*6390*/  SHFL.BFLY P0, R43, R44, R37, R25 ;  /* 0x0c0000252c2b7389 */ /* 0x0002a40000000019 */
[----:B012---:R-:W-:Y:S05]  /*63a0*/  ENDCOLLECTIVE ;  /* 0x000000000000791b */ /* 0x007fea0003800000 */
.L_x_39:
[----:B------:R-:W-:Y:S01]  /*63b0*/  HFMA2 R37, -RZ, RZ, 0, 4.76837158203125e-07 ;  /* 0x00000008ff257431 */ /* 0x000fe200000001ff */
[----:B------:R-:W-:Y:S02]  /*63c0*/  ISETP.GE.OR P1, PT, R38, R39, P1 ;  /* 0x000000272600720c */ /* 0x000fe40000f26670 */
[----:B------:R-:W-:-:S04]  /*63d0*/  FMNMX R42, R43, R45, !PT ;  /* 0x0000002d2b2a7209 */ /* 0x000fc80007800000 */
[----:B------:R-:W-:-:S07]  /*63e0*/  MOV R44, R42 ;  /* 0x0000002a002c7202 */ /* 0x000fce0000000f00 */
[----:B------:R-:W-:Y:S05]  /*63f0*/  WARPSYNC.COLLECTIVE R24, `(.L_x_40) ;  /* 0x0000000018087348 */ /* 0x000fea0003c00000 */
[----:B------:R0:W1:Y:S02]  /*6400*/  SHFL.BFLY P0, R43, R44, R37, R25 ;  /* 0x0c0000252c2b7389 */ /* 0x0000640000000019 */
[----:B01----:R-:W-:Y:S05]  /*6410*/  ENDCOLLECTIVE ;  /* 0x000000000000791b */ /* 0x003fea0003800000 */
.L_x_40:
[----:B------:R-:W-:Y:S01]  /*6420*/  IMAD.MOV.U32 R37, RZ, RZ, 0x4 ;  /* 0x00000004ff257424 */ /* 0x000fe200078e00ff */
[----:B------:R-:W-:-:S04]  /*6430*/  FMNMX R42, R42, R43, !PT ;  /* 0x0000002b2a2a7209 */ /* 0x000fc80007800000 */
[----:B------:R-:W-:-:S07]  /*6440*/  MOV R44, R42 ;  /* 0x0000002a002c7202 */ /* 0x000fce0000000f00 */
[----:B------:R-:W-:Y:S05]  /*6450*/  WARPSYNC.COLLECTIVE R24, `(.L_x_41) ;  /* 0x0000000018087348 */ /* 0x000fea0003c00000 */
[----:B------:R0:W1:Y:S02]  /*6460*/  SHFL.BFLY P0, R43, R44, R37, R25 ;  /* 0x0c0000252c2b7389 */ /* 0x0000640000000019 */
[----:B01----:R-:W-:Y:S05]  /*6470*/  ENDCOLLECTIVE ;  /* 0x000000000000791b */ /* 0x003fea0003800000 */
.L_x_41:
[----:B------:R-:W-:Y:S01]  /*6480*/  HFMA2 R37, -RZ, RZ, 0, 1.1920928955078125e-07 ;  /* 0x00000002ff257431 */ /* 0x000fe200000001ff */
[----:B------:R-:W-:-:S04]  /*6490*/  FMNMX R36, R42, R43, !PT ;  /* 0x0000002b2a247209 */ /* 0x000fc80007800000 */
[----:B------:R-:W-:-:S07]  /*64a0*/  MOV R44, R36 ;  /* 0x00000024002c7202 */ /* 0x000fce0000000f00 */
[----:B------:R-:W-:Y:S05]  /*64b0*/  WARPSYNC.COLLECTIVE R24, `(.L_x_42) ;  /* 0x0000000018087348 */ /* 0x000fea0003c00000 */
[----:B------:R0:W1:Y:S02]  /*64c0*/  SHFL.BFLY P0, R43, R44, R37, R25 ;  /* 0x0c0000252c2b7389 */ /* 0x0000640000000019 */
[----:B01----:R-:W-:Y:S05]  /*64d0*/  ENDCOLLECTIVE ;  /* 0x000000000000791b */ /* 0x003fea0003800000 */
.L_x_42:
[----:B------:R-:W-:Y:S02]  /*64e0*/  MOV R37, 0x1 ;  /* 0x0000000100257802 */ /* 0x000fe40000000f00 */
[----:B------:R-:W-:-:S07]  /*64f0*/  FMNMX R44, R36, R43, !PT ;  /* 0x0000002b242c7209 */ /* 0x000fce0007800000 */
[----:B------:R-:W-:Y:S05]  /*6500*/  WARPSYNC.COLLECTIVE R24, `(.L_x_43) ;  /* 0x0000000018087348 */ /* 0x000fea0003c00000 */
[----:B------:R0:W1:Y:S02]  /*6510*/  SHFL.BFLY P0, R43, R44, R37, R25 ;  /* 0x0c0000252c2b7389 */ /* 0x0000640000000019 */
[----:B01----:R-:W-:Y:S05]  /*6520*/  ENDCOLLECTIVE ;  /* 0x000000000000791b */ /* 0x003fea0003800000 */
.L_x_43:
[----:B------:R-:W-:Y:S01]  /*6530*/  HFMA2 R37, -RZ, RZ, 0, 9.5367431640625e-07 ;  /* 0x00000010ff257431 */ /* 0x000fe200000001ff */
[----:B------:R-:W-:Y:S02]  /*6540*/  FMNMX R36, R44, R43, !PT ;  /* 0x0000002b2c247209 */ /* 0x000fe40007800000 */
[----:B------:R-:W-:-:S03]  /*6550*/  PLOP3.LUT P0, PT, PT, PT, PT, 0x80, 0x8 ;  /* 0x000000000008781c */ /* 0x000fc60003f0f070 */
        /* <DEDUP_REMOVED lines=8> */
[----:B------:R-:W-:Y:S02]  /*65e0*/  @!P1 MOV R45, R24 ;  /* 0x00000018002d9202 */ /* 0x000fe40000000f00 */
[----:B------:R-:W-:Y:S02]  /*65f0*/  MOV R24, 0xffffffff ;  /* 0xffffffff00187802 */ /* 0x000fe40000000f00 */
[----:B------:R-:W-:-:S07]  /*6600*/  MOV R44, R45 ;  /* 0x0000002d002c7202 */ /* 0x000fce0000000f00 */
[----:B------:R-:W-:Y:S05]  /*6610*/  WARPSYNC.COLLECTIVE R24, `(.L_x_44) ;  /* 0x0000000018087348 */ /* 0x000fea0003c00000 */
[----:B------:R0:W1:Y:S02]  /*6620*/  SHFL.BFLY P0, R43, R44, R37, R25 ;  /* 0x0c0000252c2b7389 */ /* 0x0000640000000019 */
[----:B01----:R-:W-:Y:S05]  /*6630*/  ENDCOLLECTIVE ;  /* 0x000000000000791b */ /* 0x003fea0003800000 */
.L_x_44:
[----:B------:R-:W-:Y:S02]  /*6640*/  HFMA2 R37, -RZ, RZ, 0, 4.76837158203125e-07 ;  /* 0x00000008ff257431 */ /* 0x000fe400000001ff */
[----:B------:R-:W-:-:S07]  /*6650*/  FADD R44, R43, R45 ;  /* 0x0000002d2b2c7221 */ /* 0x000fce0000000000 */
[----:B------:R-:W-:Y:S05]  /*6660*/  WARPSYNC.COLLECTIVE R24, `(.L_x_45) ;  /* 0x0000000018087348 */ /* 0x000fea0003c00000 */
[----:B------:R0:W1:Y:S02]  /*6670*/  SHFL.BFLY P0, R43, R44, R37, R25 ;  /* 0x0c0000252c2b7389 */ /* 0x0000640000000019 */
[----:B01----:R-:W-:Y:S05]  /*6680*/  ENDCOLLECTIVE ;  /* 0x000000000000791b */ /* 0x003fea0003800000 */
.L_x_45:
[----:B------:R-:W-:Y:S02]  /*6690*/  IMAD.MOV.U32 R37, RZ, RZ, 0x4 ;  /* 0x00000004ff257424 */ /* 0x000fe400078e00ff */
[----:B------:R-:W-:-:S05]  /*66a0*/  FADD R42, R44, R43 ;  /* 0x0000002b2c2a7221 */ /* 0x000fca0000000000 */
[----:B------:R-:W-:-:S07]  /*66b0*/  MOV R44, R42 ;  /* 0x0000002a002c7202 */ /* 0x000fce0000000f00 */
[----:B------:R-:W-:Y:S05]  /*66c0*/  WARPSYNC.COLLECTIVE R24, `(.L_x_46) ;  /* 0x0000000018087348 */ /* 0x000fea0003c00000 */
[----:B------:R0:W1:Y:S02]  /*66d0*/  SHFL.BFLY P0, R43, R44, R37, R25 ;  /* 0x0c0000252c2b7389 */ /* 0x0000640000000019 */
[----:B01----:R-:W-:Y:S05]  /*66e0*/  ENDCOLLECTIVE ;  /* 0x000000000000791b */ /* 0x003fea0003800000 */
.L_x_46:
[----:B------:R-:W-:Y:S02]  /*66f0*/  HFMA2 R37, -RZ, RZ, 0, 1.1920928955078125e-07 ;  /* 0x00000002ff257431 */ /* 0x000fe400000001ff */
[----:B------:R-:W-:-:S05]  /*6700*/  FADD R42, R42, R43 ;  /* 0x0000002b2a2a7221 */ /* 0x000fca0000000000 */
[----:B------:R-:W-:-:S07]  /*6710*/  MOV R44, R42 ;  /* 0x0000002a002c7202 */ /* 0x000fce0000000f00 */
[----:B------:R-:W-:Y:S05]  /*6720*/  WARPSYNC.COLLECTIVE R24, `(.L_x_47) ;  /* 0x0000000018087348 */ /* 0x000fea0003c00000 */
[----:B------:R0:W1:Y:S02]  /*6730*/  SHFL.BFLY P0, R43, R44, R37, R25 ;  /* 0x0c0000252c2b7389 */ /* 0x0000640000000019 */
[----:B01----:R-:W-:Y:S05]  /*6740*/  ENDCOLLECTIVE ;  /* 0x000000000000791b */ /* 0x003fea0003800000 */
.L_x_47:
[----:B------:R-:W-:Y:S02]  /*6750*/  HFMA2 R37, -RZ, RZ, 0, 5.9604644775390625e-08 ;  /* 0x00000001ff257431 */ /* 0x000fe400000001ff */
[----:B------:R-:W-:-:S05]  /*6760*/  FADD R42, R42, R43 ;  /* 0x0000002b2a2a7221 */ /* 0x000fca0000000000 */
[----:B------:R-:W-:-:S07]  /*6770*/  MOV R44, R42 ;  /* 0x0000002a002c7202 */ /* 0x000fce0000000f00 */
[----:B------:R-:W-:Y:S05]  /*6780*/  WARPSYNC.COLLECTIVE R24, `(.L_x_48) ;  /* 0x0000000018087348 */ /* 0x000fea0003c00000 */
[----:B------:R0:W1:Y:S02]  /*6790*/  SHFL.BFLY P0, R43, R44, R37, R25 ;  /* 0x0c0000252c2b7389 */ /* 0x0000640000000019 */
[----:B01----:R-:W-:Y:S05]  /*67a0*/  ENDCOLLECTIVE ;  /* 0x000000000000791b */ /* 0x003fea0003800000 */
.L_x_48:
[----:B------:R-:W-:Y:S05]  /*67b0*/  BRA `(.L_x_49) ;  /* 0xffffffb400e87947 */ /* 0x000fea000383ffff */
.L_x_27:
[----:B0-----:R-:W-:Y:S01]  /*67c0*/  HFMA2 R37, -RZ, RZ, 0, 9.5367431640625e-07 ;  /* 0x00000010ff257431 */ /* 0x001fe200000001ff */
[----:B------:R-:W-:Y:S01]  /*67d0*/  BSSY B0, `(.L_x_50) ;  /* 0x0000007000007945 */ /* 0x000fe20003800000 */
[----:B------:R-:W-:Y:S02]  /*67e0*/  MOV R44, R9 ;  /* 0x00000009002c7202 */ /* 0x000fe40000000f00 */
[----:B------:R-:W-:Y:S02]  /*67f0*/  MOV R25, 0x1f ;  /* 0x0000001f00197802 */ /* 0x000fe40000000f00 */
[----:B------:R-:W-:-:S07]  /*6800*/  MOV R24, 0xffffffff ;  /* 0xffffffff00187802 */ /* 0x000fce0000000f00 */
[----:B------:R-:W-:Y:S05]  /*6810*/  WARPSYNC.COLLECTIVE R24, `(.L_x_51) ;  /* 0x0000000018087348 */ /* 0x000fea0003c00000 */
[----:B------:R0:W1:Y:S02]  /*6820*/  SHFL.BFLY P0, R43, R44, R37, R25 ;  /* 0x0c0000252c2b7389 */ /* 0x0000640000000019 */
[----:B01----:R-:W-:Y:S05]  /*6830*/  ENDCOLLECTIVE ;  /* 0x000000000000791b */ /* 0x003fea0003800000 */
.L_x_51:
[----:B------:R-:W-:Y:S05]  /*6840*/  BSYNC B0 ;  /* 0x0000000000007941 */ /* 0x000fea0003800000 */
.L_x_50:
[----:B------:R-:W-:Y:S01]  /*6850*/  HFMA2 R37, -RZ, RZ, 0, 4.76837158203125e-07 ;  /* 0x00000008ff257431 */ /* 0x000fe200000001ff */
[----:B------:R-:W-:Y:S01]  /*6860*/  FMNMX R44, R43, R9, !PT ;  /* 0x000000092b2c7209 */ /* 0x000fe20007800000 */
[----:B------:R-:W-:Y:S01]  /*6870*/  IMAD.MOV.U32 R24, RZ, RZ, -0x1 ;  /* 0xffffffffff187424 */ /* 0x000fe200078e00ff */
[----:B------:R-:W-:Y:S02]  /*6880*/  MOV R25, 0x1f ;  /* 0x0000001f00197802 */ /* 0x000fe40000000f00 */
[----:B------:R-:W-:-:S13]  /*6890*/  ISETP.GE.OR P1, PT, R38, R39, P1 ;  /* 0x000000272600720c */ /* 0x000fda0000f26670 */
[----:B------:R-:W-:Y:S05]  /*68a0*/  WARPSYNC.COLLECTIVE R24, `(.L_x_52) ;  /* 0x0000000018087348 */ /* 0x000fea0003c00000 */
[----:B------:R0:W1:Y:S02]  /*68b0*/  SHFL.BFLY P0, R43, R44, R37, R25 ;  /* 0x0c0000252c2b7389 */ /* 0x0000640000000019 */
[----:B01----:R-:W-:Y:S05]  /*68c0*/  ENDCOLLECTIVE ;  /* 0x000000000000791b */ /* 0x003fea0003800000 */
.L_x_52:
[----:B------:R-:W-:Y:S01]  /*68d0*/  HFMA2 R37, -RZ, RZ, 0, 2.384185791015625e-07 ;  /* 0x00000004ff257431 */ /* 0x000fe200000001ff */
[----:B------:R-:W-:-:S04]  /*68e0*/  FMNMX R45, R44, R43, !PT ;  /* 0x0000002b2c2d7209 */ /* 0x000fc80007800000 */
[----:B------:R-:W-:-:S07]  /*68f0*/  MOV R44, R45 ;  /* 0x0000002d002c7202 */ /* 0x000fce0000000f00 */
[----:B------:R-:W-:Y:S05]  /*6900*/  WARPSYNC.COLLECTIVE R24, `(.L_x_53) ;  /* 0x0000000018087348 */ /* 0x000fea0003c00000 */
[----:B------:R0:W1:Y:S02]  /*6910*/  SHFL.BFLY P0, R43, R44, R37, R25 ;  /* 0x0c0000252c2b7389 */ /* 0x0000640000000019 */
[----:B01----:R-:W-:Y:S05]  /*6920*/  ENDCOLLECTIVE ;  /* 0x000000000000791b */ /* 0x003fea0003800000 */
.L_x_53:
[----:B------:R-:W-:Y:S01]  /*6930*/  HFMA2 R37, -RZ, RZ, 0, 1.1920928955078125e-07 ;  /* 0x00000002ff257431 */ /* 0x000fe200000001ff */
[----:B------:R-:W-:-:S04]  /*6940*/  FMNMX R45, R45, R43, !PT ;  /* 0x0000002b2d2d7209 */ /* 0x000fc80007800000 */
[----:B------:R-:W-:-:S07]  /*6950*/  MOV R44, R45 ;  /* 0x0000002d002c7202 */ /* 0x000fce0000000f00 */
[----:B------:R-:W-:Y:S05]  /*6960*/  WARPSYNC.COLLECTIVE R24, `(.L_x_54) ;  /* 0x0000000018087348 */ /* 0x000fea0003c00000 */
[----:B------:R0:W1:Y:S02]  /*6970*/  SHFL.BFLY P0, R43, R44, R37, R25 ;  /* 0x0c0000252c2b7389 */ /* 0x0000640000000019 */
[----:B01----:R-:W-:Y:S05]  /*6980*/  ENDCOLLECTIVE ;  /* 0x000000000000791b */ /* 0x003fea0003800000 */
.L_x_54:
[----:B------:R-:W-:Y:S01]  /*6990*/  HFMA2 R37, -RZ, RZ, 0, 5.9604644775390625e-08 ;  /* 0x00000001ff257431 */ /* 0x000fe200000001ff */
[----:B------:R-:W-:Y:S01]  /*69a0*/  FMNMX R36, R45, R43, !PT ;  /* 0x0000002b2d247209 */ /* 0x000fe20007800000 */
[----:B------:R-:W-:-:S03]  /*69b0*/  HFMA2 R45, -RZ, RZ, 0, 0 ;  /* 0x00000000ff2d7431 */ /* 0x000fc600000001ff */
[----:B------:R-:W-:-:S07]  /*69c0*/  MOV R44, R36 ;  /* 0x00000024002c7202 */ /* 0x000fce0000000f00 */
[----:B------:R-:W-:Y:S05]  /*69d0*/  WARPSYNC.COLLECTIVE R24, `(.L_x_55) ;  /* 0x0000000018087348 */ /* 0x000fea0003c00000 */
[----:B------:R0:W1:Y:S02]  /*69e0*/  SHFL.BFLY P0, R43, R44, R37, R25 ;  /* 0x0c0000252c2b7389 */ /* 0x0000640000000019 */
[----:B01----:R-:W-:Y:S05]  /*69f0*/  ENDCOLLECTIVE ;  /* 0x000000000000791b */ /* 0x003fea0003800000 */
.L_x_55:
[----:B------:R-:W-:Y:S01]  /*6a00*/  HFMA2 R37, -RZ, RZ, 0, 9.5367431640625e-07 ;  /* 0x00000010ff257431 */ /* 0x000fe200000001ff */
[----:B------:R-:W-:Y:S02]  /*6a10*/  FMNMX R36, R36, R43, !PT ;  /* 0x0000002b24247209 */ /* 0x000fe40007800000 */
[----:B------:R-:W-:-:S03]  /*6a20*/  PLOP3.LUT P0, PT, PT, PT, PT, 0x80, 0x8 ;  /* 0x000000000008781c */ /* 0x000fc60003f0f070 */
[----:B------:R-:W-:-:S04]  /*6a30*/  @!P1 FADD R9, -R36, R9 ;  /* 0x0000000924099221 */ /* 0x000fc80000000100 */
[----:B------:R-:W-:-:S05]  /*6a40*/  @!P1 FMUL R9, R9, 1.4426950216293334961 ;  /* 0x3fb8aa3b09099820 */ /* 0x000fca0000400000 */
[----:B------:R-:W-:-:S04]  /*6a50*/  @!P1 FSETP.GEU.AND P3, PT, R9, -126, PT ;  /* 0xc2fc00000900980b */ /* 0x000fc80003f6e000 */
[----:B------:R-:W-:-:S13]  /*6a60*/  @!P1 PLOP3.LUT P0, PT, P3, PT, PT, 0x80, 0x8 ;  /* 0x000000000008981c */ /* 0x000fda0001f0f070 */
[----:B------:R-:W-:-:S04]  /*6a70*/  @!P0 FMUL R9, R9, 0.5 ;  /* 0x3f00000009098820 */ /* 0x000fc80000400000 */
[----:B------:R-:W0:Y:S02]  /*6a80*/  @!P1 MUFU.EX2 R43, R9 ;  /* 0x00000009002b9308 */ /* 0x000e240000000800 */
[----:B0-----:R-:W-:-:S05]  /*6a90*/  @!P0 FMUL R43, R43, R43 ;  /* 0x0000002b2b2b8220 */ /* 0x001fca0000400000 */
[----:B------:R-:W-:-:S04]  /*6aa0*/  @!P1 MOV R45, R43 ;  /* 0x0000002b002d9202 */ /* 0x000fc80000000f00 */
[----:B------:R-:W-:-:S07]  /*6ab0*/  MOV R44, R45 ;  /* 0x0000002d002c7202 */ /* 0x000fce0000000f00 */
[----:B------:R-:W-:Y:S05]  /*6ac0*/  WARPSYNC.COLLECTIVE R24, `(.L_x_56) ;  /* 0x0000000018087348 */ /* 0x000fea0003c00000 */
[----:B------:R0:W1:Y:S02]  /*6ad0*/  SHFL.BFLY P0, R43, R44, R37, R25 ;  /* 0x0c0000252c2b7389 */ /* 0x0000640000000019 */
[----:B01----:R-:W-:Y:S05]  /*6ae0*/  ENDCOLLECTIVE ;  /* 0x000000000000791b */ /* 0x003fea0003800000 */
.L_x_56:
[----:B------:R-:W-:Y:S01]  /*6af0*/  MOV R37, 0x8 ;  /* 0x0000000800257802 */ /* 0x000fe20000000f00 */
[----:B------:R-:W-:-:S07]  /*6b00*/  FADD R44, R43, R45 ;  /* 0x0000002d2b2c7221 */ /* 0x000fce0000000000 */
[----:B------:R-:W-:Y:S05]  /*6b10*/  WARPSYNC.COLLECTIVE R24, `(.L_x_57) ;  /* 0x0000000018087348 */ /* 0x000fea0003c00000 */
[----:B------:R0:W1:Y:S02]  /*6b20*/  SHFL.BFLY P0, R43, R44, R37, R25 ;  /* 0x0c0000252c2b7389 */ /* 0x0000640000000019 */
[----:B01----:R-:W-:Y:S05]  /*6b30*/  ENDCOLLECTIVE ;  /* 0x000000000000791b */ /* 0x003fea0003800000 */
.L_x_57:
[----:B------:R-:W-:Y:S02]  /*6b40*/  HFMA2 R37, -RZ, RZ, 0, 2.384185791015625e-07 ;  /* 0x00000004ff257431 */ /* 0x000fe400000001ff */
[----:B------:R-:W-:-:S04]  /*6b50*/  FADD R9, R44, R43 ;  /* 0x0000002b2c097221 */ /* 0x000fc80000000000 */
[----:B------:R-:W-:-:S07]  /*6b60*/  IMAD.MOV.U32 R44, RZ, RZ, R9 ;  /* 0x000000ffff2c7224 */ /* 0x000fce00078e0009 */
[----:B------:R-:W-:Y:S05]  /*6b70*/  WARPSYNC.COLLECTIVE R24, `(.L_x_58) ;  /* 0x0000000018087348 */ /* 0x000fea0003c00000 */
[----:B------:R0:W1:Y:S02]  /*6b80*/  SHFL.BFLY P0, R43, R44, R37, R25 ;  /* 0x0c0000252c2b7389 */ /* 0x0000640000000019 */
[----:B01----:R-:W-:Y:S05]  /*6b90*/  ENDCOLLECTIVE ;  /* 0x000000000000791b */ /* 0x003fea0003800000 */
.L_x_58:
[----:B------:R-:W-:Y:S02]  /*6ba0*/  HFMA2 R37, -RZ, RZ, 0, 1.1920928955078125e-07 ;  /* 0x00000002ff257431 */ /* 0x000fe400000001ff */
[----:B------:R-:W-:-:S05]  /*6bb0*/  FADD R9, R9, R43 ;  /* 0x0000002b09097221 */ /* 0x000fca0000000000 */
[----:B------:R-:W-:-:S07]  /*6bc0*/  MOV R44, R9 ;  /* 0x00000009002c7202 */ /* 0x000fce0000000f00 */
[----:B------:R-:W-:Y:S05]  /*6bd0*/  WARPSYNC.COLLECTIVE R24, `(.L_x_59) ;  /* 0x0000000018087348 */ /* 0x000fea0003c00000 */
[----:B------:R0:W1:Y:S02]  /*6be0*/  SHFL.BFLY P0, R43, R44, R37, R25 ;  /* 0x0c0000252c2b7389 */ /* 0x0000640000000019 */
[----:B01----:R-:W-:Y:S05]  /*6bf0*/  ENDCOLLECTIVE ;  /* 0x000000000000791b */ /* 0x003fea0003800000 */
.L_x_59:
[----:B------:R-:W-:Y:S02]  /*6c00*/  HFMA2 R37, -RZ, RZ, 0, 5.9604644775390625e-08 ;  /* 0x00000001ff257431 */ /* 0x000fe400000001ff */
[----:B------:R-:W-:-:S05]  /*6c10*/  FADD R9, R9, R43 ;  /* 0x0000002b09097221 */ /* 0x000fca0000000000 */
[----:B------:R-:W-:-:S07]  /*6c20*/  MOV R44, R9 ;  /* 0x00000009002c7202 */ /* 0x000fce0000000f00 */
[----:B------:R-:W-:Y:S05]  /*6c30*/  WARPSYNC.COLLECTIVE R24, `(.L_x_60) ;  /* 0x0000000018087348 */ /* 0x000fea0003c00000 */
[----:B------:R0:W1:Y:S02]  /*6c40*/  SHFL.BFLY P0, R43, R44, R37, R25 ;  /* 0x0c0000252c2b7389 */ /* 0x0000640000000019 */
[----:B01----:R-:W-:Y:S05]  /*6c50*/  ENDCOLLECTIVE ;  /* 0x000000000000791b */ /* 0x003fea0003800000 */
.L_x_60:
[----:B------:R-:W-:Y:S05]  /*6c60*/  BRA `(.L_x_61) ;  /* 0xffffffbc00407947 */ /* 0x000fea000383ffff */
.L_x_29:
[----:B------:R-:W-:Y:S01]  /*6c70*/  HFMA2 R37, -RZ, RZ, 0, 9.5367431640625e-07 ;  /* 0x00000010ff257431 */ /* 0x000fe200000001ff */
[----:B------:R-:W-:Y:S01]  /*6c80*/  BSSY B0, `(.L_x_62) ;  /* 0x0000007000007945 */ /* 0x000fe20003800000 */
[----:B------:R-:W-:Y:S02]  /*6c90*/  MOV R44, R45 ;  /* 0x0000002d002c7202 */ /* 0x000fe40000000f00 */
[----:B0-----:R-:W-:Y:S02]  /*6ca0*/  MOV R25, 0x1f ;  /* 0x0000001f00197802 */ /* 0x001fe40000000f00 */
[----:B------:R-:W-:-:S07]  /*6cb0*/  MOV R24, 0xffffffff ;  /* 0xffffffff00187802 */ /* 0x000fce0000000f00 */
[----:B------:R-:W-:Y:S05]  /*6cc0*/  WARPSYNC.COLLECTIVE R24, `(.L_x_63) ;  /* 0x0000000018087348 */ /* 0x000fea0003c00000 */
[----:B------:R0:W1:Y:S02]  /*6cd0*/  SHFL.BFLY P0, R43, R44, R37, R25 ;  /* 0x0c0000252c2b7389 */ /* 0x0000640000000019 */
[----:B01----:R-:W-:Y:S05]  /*6ce0*/  ENDCOLLECTIVE ;  /* 0x000000000000791b */ /* 0x003fea0003800000 */
.L_x_63:
[----:B------:R-:W-:Y:S05]  /*6cf0*/  BSYNC B0 ;  /* 0x0000000000007941 */ /* 0x000fea0003800000 */
.L_x_62:
        /* <DEDUP_REMOVED lines=8> */
.L_x_64:
[----:B------:R-:W-:Y:S01]  /*6d80*/  HFMA2 R37, -RZ, RZ, 0, 2.384185791015625e-07 ;  /* 0x00000004ff257431 */ /* 0x000fe200000001ff */
[----:B------:R-:W-:-:S04]  /*6d90*/  FMNMX R36, R44, R43, !PT ;  /* 0x0000002b2c247209 */ /* 0x000fc80007800000 */
[----:B------:R-:W-:-:S07]  /*6da0*/  MOV R44, R36 ;  /* 0x00000024002c7202 */ /* 0x000fce0000000f00 */
[----:B------:R-:W-:Y:S05]  /*6db0*/  WARPSYNC.COLLECTIVE R24, `(.L_x_65) ;  /* 0x0000000018087348 */ /* 0x000fea0003c00000 */
[----:B------:R0:W1:Y:S02]  /*6dc0*/  SHFL.BFLY P0, R43, R44, R37, R25 ;  /* 0x0c0000252c2b7389 */ /* 0x0000640000000019 */
[----:B01----:R-:W-:Y:S05]  /*6dd0*/  ENDCOLLECTIVE ;  /* 0x000000000000791b */ /* 0x003fea0003800000 */
.L_x_65:
[----:B------:R-:W-:Y:S01]  /*6de0*/  HFMA2 R37, -RZ, RZ, 0, 1.1920928955078125e-07 ;  /* 0x00000002ff257431 */ /* 0x000fe200000001ff */
[----:B------:R-:W-:-:S04]  /*6df0*/  FMNMX R36, R36, R43, !PT ;  /* 0x0000002b24247209 */ /* 0x000fc80007800000 */
[----:B------:R-:W-:-:S07]  /*6e00*/  MOV R44, R36 ;  /* 0x00000024002c7202 */ /* 0x000fce0000000f00 */
[----:B------:R-:W-:Y:S05]  /*6e10*/  WARPSYNC.COLLECTIVE R24, `(.L_x_66) ;  /* 0x0000000018087348 */ /* 0x000fea0003c00000 */
[----:B------:R0:W1:Y:S02]  /*6e20*/  SHFL.BFLY P0, R43, R44, R37, R25 ;  /* 0x0c0000252c2b7389 */ /* 0x0000640000000019 */
[----:B01----:R-:W-:Y:S05]  /*6e30*/  ENDCOLLECTIVE ;  /* 0x000000000000791b */ /* 0x003fea0003800000 */
.L_x_66:
[----:B------:R-:W-:Y:S01]  /*6e40*/  HFMA2 R37, -RZ, RZ, 0, 5.9604644775390625e-08 ;  /* 0x00000001ff257431 */ /* 0x000fe200000001ff */
[----:B------:R-:W-:-:S04]  /*6e50*/  FMNMX R10, R36, R43, !PT ;  /* 0x0000002b240a7209 */ /* 0x000fc80007800000 */
[----:B------:R-:W-:-:S07]  /*6e60*/  MOV R44, R10 ;  /* 0x0000000a002c7202 */ /* 0x000fce0000000f00 */
[----:B------:R-:W-:Y:S05]  /*6e70*/  WARPSYNC.COLLECTIVE R24, `(.L_x_67) ;  /* 0x0000000018087348 */ /* 0x000fea0003c00000 */
[----:B------:R0:W1:Y:S02]  /*6e80*/  SHFL.BFLY P0, R43, R44, R37, R25 ;  /* 0x0c0000252c2b7389 */ /* 0x0000640000000019 */
[----:B01----:R-:W-:Y:S05]  /*6e90*/  ENDCOLLECTIVE ;  /* 0x000000000000791b */ /* 0x003fea0003800000 */
.L_x_67:
        /* <DEDUP_REMOVED lines=16> */
.L_x_68:
[----:B------:R-:W-:Y:S01]  /*6fa0*/  HFMA2 R37, -RZ, RZ, 0, 4.76837158203125e-07 ;  /* 0x00000008ff257431 */ /* 0x000fe200000001ff */
[----:B------:R-:W-:-:S05]  /*6fb0*/  MOV R36, R43 ;  /* 0x0000002b00247202 */ /* 0x000fca0000000f00 */
[----:B------:R-:W-:-:S04]  /*6fc0*/  FADD R36, R36, R45 ;  /* 0x0000002d24247221 */ /* 0x000fc80000000000 */
[----:B------:R-:W-:-:S07]  /*6fd0*/  IMAD.MOV.U32 R44, RZ, RZ, R36 ;  /* 0x000000ffff2c7224 */ /* 0x000fce00078e0024 */
[----:B------:R-:W-:Y:S05]  /*6fe0*/  WARPSYNC.COLLECTIVE R24, `(.L_x_69) ;  /* 0x0000000018087348 */ /* 0x000fea0003c00000 */
[----:B------:R0:W1:Y:S02]  /*6ff0*/  SHFL.BFLY P0, R43, R44, R37, R25 ;  /* 0x0c0000252c2b7389 */ /* 0x0000640000000019 */
[----:B01----:R-:W-:Y:S05]  /*7000*/  ENDCOLLECTIVE ;  /* 0x000000000000791b */ /* 0x003fea0003800000 */
.L_x_69:
[----:B------:R-:W-:Y:S02]  /*7010*/  HFMA2 R37, -RZ, RZ, 0, 2.384185791015625e-07 ;  /* 0x00000004ff257431 */ /* 0x000fe400000001ff */
[----:B------:R-:W-:-:S05]  /*7020*/  FADD R36, R36, R43 ;  /* 0x0000002b24247221 */ /* 0x000fca0000000000 */
[----:B------:R-:W-:-:S07]  /*7030*/  MOV R44, R36 ;  /* 0x00000024002c7202 */ /* 0x000fce0000000f00 */
[----:B------:R-:W-:Y:S05]  /*7040*/  WARPSYNC.COLLECTIVE R24, `(.L_x_70) ;  /* 0x0000000018087348 */ /* 0x000fea0003c00000 */
[----:B------:R0:W1:Y:S02]  /*7050*/  SHFL.BFLY P0, R43, R44, R37, R25 ;  /* 0x0c0000252c2b7389 */ /* 0x0000640000000019 */
[----:B01----:R-:W-:Y:S05]  /*7060*/  ENDCOLLECTIVE ;  /* 0x000000000000791b */ /* 0x003fea0003800000 */
.L_x_70:
[----:B------:R-:W-:Y:S01]  /*7070*/  MOV R37, 0x2 ;  /* 0x0000000200257802 */ /* 0x000fe20000000f00 */
[----:B------:R-:W-:-:S07]  /*7080*/  FADD R44, R36, R43 ;  /* 0x0000002b242c7221 */ /* 0x000fce0000000000 */
[----:B------:R-:W-:Y:S05]  /*7090*/  WARPSYNC.COLLECTIVE R24, `(.L_x_71) ;  /* 0x0000000018087348 */ /* 0x000fea0003c00000 */
[----:B------:R0:W1:Y:S02]  /*70a0*/  SHFL.BFLY P0, R43, R44, R37, R25 ;  /* 0x0c0000252c2b7389 */ /* 0x0000640000000019 */
[----:B01----:R-:W-:Y:S05]  /*70b0*/  ENDCOLLECTIVE ;  /* 0x000000000000791b */ /* 0x003fea0003800000 */
.L_x_71:
[----:B------:R-:W-:Y:S02]  /*70c0*/  HFMA2 R37, -RZ, RZ, 0, 5.9604644775390625e-08 ;  /* 0x00000001ff257431 */ /* 0x000fe400000001ff */
[----:B------:R-:W-:-:S05]  /*70d0*/  FADD R36, R44, R43 ;  /* 0x0000002b2c247221 */ /* 0x000fca0000000000 */
[----:B------:R-:W-:-:S07]  /*70e0*/  MOV R44, R36 ;  /* 0x00000024002c7202 */ /* 0x000fce0000000f00 */
[----:B------:R-:W-:Y:S05]  /*70f0*/  WARPSYNC.COLLECTIVE R24, `(.L_x_72) ;  /* 0x0000000018087348 */ /* 0x000fea0003c00000 */
[----:B------:R0:W1:Y:S02]  /*7100*/  SHFL.BFLY P0, R43, R44, R37, R25 ;  /* 0x0c0000252c2b7389 */ /* 0x0000640000000019 */
[----:B01----:R-:W-:Y:S05]  /*7110*/  ENDCOLLECTIVE ;  /* 0x000000000000791b */ /* 0x003fea0003800000 */
.L_x_72:
[----:B------:R-:W-:Y:S05]  /*7120*/  BRA `(.L_x_73) ;  /* 0xffffffc000947947 */ /* 0x000fea000383ffff */
.L_x_31:
[----:B------:R-:W-:Y:S01]  /*7130*/  HFMA2 R37, -RZ, RZ, 0, 9.5367431640625e-07 ;  /* 0x00000010ff257431 */ /* 0x000fe200000001ff */
[----:B------:R-:W-:Y:S01]  /*7140*/  BSSY B0, `(.L_x_74) ;  /* 0x0000008000007945 */ /* 0x000fe20003800000 */
[----:B------:R-:W-:Y:S02]  /*7150*/  ISETP.GE.OR P1, PT, R38, R39, P1 ;  /* 0x000000272600720c */ /* 0x000fe40000f26670 */
[----:B0-----:R-:W-:Y:S02]  /*7160*/  MOV R44, R10 ;  /* 0x0000000a002c7202 */ /* 0x001fe40000000f00 */
[----:B------:R-:W-:Y:S02]  /*7170*/  MOV R25, 0x1f ;  /* 0x0000001f00197802 */ /* 0x000fe40000000f00 */
[----:B------:R-:W-:-:S07]  /*7180*/  MOV R24, 0xffffffff ;  /* 0xffffffff00187802 */ /* 0x000fce0000000f00 */
[----:B------:R-:W-:Y:S05]  /*7190*/  WARPSYNC.COLLECTIVE R24, `(.L_x_75) ;  /* 0x0000000018087348 */ /* 0x000fea0003c00000 */
[----:B------:R0:W1:Y:S02]  /*71a0*/  SHFL.BFLY P0, R43, R44, R37, R25 ;  /* 0x0c0000252c2b7389 */ /* 0x0000640000000019 */
[----:B01----:R-:W-:Y:S05]  /*71b0*/  ENDCOLLECTIVE ;  /* 0x000000000000791b */ /* 0x003fea0003800000 */
.L_x_75:
[----:B------:R-:W-:Y:S05]  /*71c0*/  BSYNC B0 ;  /* 0x0000000000007941 */ /* 0x000fea0003800000 */
.L_x_74:
[----:B------:R-:W-:Y:S01]  /*71d0*/  HFMA2 R37, -RZ, RZ, 0, 4.76837158203125e-07 ;  /* 0x00000008ff257431 */ /* 0x000fe200000001ff */
[----:B------:R-:W-:Y:S01]  /*71e0*/  FMNMX R44, R43, R10, !PT ;  /* 0x0000000a2b2c7209 */ /* 0x000fe20007800000 */
[----:B------:R-:W-:Y:S01]  /*71f0*/  IMAD.MOV.U32 R25, RZ, RZ, 0x1f ;  /* 0x0000001fff197424 */ /* 0x000fe200078e00ff */
[----:B------:R-:W-:-:S07]  /*7200*/  MOV R24, 0xffffffff ;  /* 0xffffffff00187802 */ /* 0x000fce0000000f00 */
[----:B------:R-:W-:Y:S05]  /*7210*/  WARPSYNC.COLLECTIVE R24, `(.L_x_76) ;  /* 0x0000000018087348 */ /* 0x000fea0003c00000 */
[----:B------:R0:W1:Y:S02]  /*7220*/  SHFL.BFLY P0, R43, R44, R37, R25 ;  /* 0x0c0000252c2b7389 */ /* 0x0000640000000019 */
[----:B01----:R-:W-:Y:S05]  /*7230*/  ENDCOLLECTIVE ;  /* 0x000000000000791b */ /* 0x003fea0003800000 */
.L_x_76:
[----:B------:R-:W-:Y:S01]  /*7240*/  HFMA2 R37, -RZ, RZ, 0, 2.384185791015625e-07 ;  /* 0x00000004ff257431 */ /* 0x000fe200000001ff */
[----:B------:R-:W-:-:S04]  /*7250*/  FMNMX R35, R44, R43, !PT ;  /* 0x0000002b2c237209 */ /* 0x000fc80007800000 */
[----:B------:R-:W-:-:S07]  /*7260*/  MOV R44, R35 ;  /* 0x00000023002c7202 */ /* 0x000fce0000000f00 */
[----:B------:R-:W-:Y:S05]  /*7270*/  WARPSYNC.COLLECTIVE R24, `(.L_x_77) ;  /* 0x0000000018087348 */ /* 0x000fea0003c00000 */
[----:B------:R0:W1:Y:S02]  /*7280*/  SHFL.BFLY P0, R43, R44, R37, R25 ;  /* 0x0c0000252c2b7389 */ /* 0x0000640000000019 */
[----:B01----:R-:W-:Y:S05]  /*7290*/  ENDCOLLECTIVE ;  /* 0x000000000000791b */ /* 0x003fea0003800000 */
.L_x_77:
[----:B------:R-:W-:Y:S01]  /*72a0*/  HFMA2 R37, -RZ, RZ, 0, 1.1920928955078125e-07 ;  /* 0x00000002ff257431 */ /* 0x000fe200000001ff */
[----:B------:R-:W-:-:S04]  /*72b0*/  FMNMX R45, R35, R43, !PT ;  /* 0x0000002b232d7209 */ /* 0x000fc80007800000 */
[----:B------:R-:W-:-:S07]  /*72c0*/  MOV R44, R45 ;  /* 0x0000002d002c7202 */ /* 0x000fce0000000f00 */
[----:B------:R-:W-:Y:S05]  /*72d0*/  WARPSYNC.COLLECTIVE R24, `(.L_x_78) ;  /* 0x0000000018087348 */ /* 0x000fea0003c00000 */
[----:B------:R0:W1:Y:S02]  /*72e0*/  SHFL.BFLY P0, R43, R44, R37, R25 ;  /* 0x0c0000252c2b7389 */ /* 0x0000640000000019 */
[----:B01----:R-:W-:Y:S05]  /*72f0*/  ENDCOLLECTIVE ;  /* 0x000000000000791b */ /* 0x003fea0003800000 */
.L_x_78:
[----:B------:R-:W-:Y:S01]  /*7300*/  HFMA2 R37, -RZ, RZ, 0, 5.9604644775390625e-08 ;  /* 0x00000001ff257431 */ /* 0x000fe200000001ff */
[----:B------:R-:W-:-:S04]  /*7310*/  FMNMX R11, R45, R43, !PT ;  /* 0x0000002b2d0b7209 */ /* 0x000fc80007800000 */
[----:B------:R-:W-:-:S07]  /*7320*/  MOV R44, R11 ;  /* 0x0000000b002c7202 */ /* 0x000fce0000000f00 */
[----:B------:R-:W-:Y:S05]  /*7330*/  WARPSYNC.COLLECTIVE R24, `(.L_x_79) ;  /* 0x0000000018087348 */ /* 0x000fea0003c00000 */
[----:B------:R0:W1:Y:S02]  /*7340*/  SHFL.BFLY P0, R43, R44, R37, R25 ;  /* 0x0c0000252c2b7389 */ /* 0x0000640000000019 */
[----:B01----:R-:W-:Y:S05]  /*7350*/  ENDCOLLECTIVE ;  /* 0x000000000000791b */ /* 0x003fea0003800000 */
.L_x_79:
        /* <DEDUP_REMOVED lines=16> */
.L_x_80:
[----:B------:R-:W-:Y:S01]  /*7460*/  MOV R37, 0x8 ;  /* 0x0000000800257802 */ /* 0x000fe20000000f00 */
[----:B------:R-:W-:-:S04]  /*7470*/  FADD R35, R43, R10 ;  /* 0x0000000a2b237221 */ /* 0x000fc80000000000 */
[----:B------:R-:W-:-:S07]  /*7480*/  IMAD.MOV.U32 R44, RZ, RZ, R35 ;  /* 0x000000ffff2c7224 */ /* 0x000fce00078e0023 */
[----:B------:R-:W-:Y:S05]  /*7490*/  WARPSYNC.COLLECTIVE R24, `(.L_x_81) ;  /* 0x0000000018087348 */ /* 0x000fea0003c00000 */
[----:B------:R0:W1:Y:S02]  /*74a0*/  SHFL.BFLY P0, R43, R44, R37, R25 ;  /* 0x0c0000252c2b7389 */ /* 0x0000640000000019 */
[----:B01----:R-:W-:Y:S05]  /*74b0*/  ENDCOLLECTIVE ;  /* 0x000000000000791b */ /* 0x003fea0003800000 */
.L_x_81:
[----:B------:R-:W-:Y:S02]  /*74c0*/  HFMA2 R37, -RZ, RZ, 0, 2.384185791015625e-07 ;  /* 0x00000004ff257431 */ /* 0x000fe400000001ff */
[----:B------:R-:W-:-:S05]  /*74d0*/  FADD R39, R35, R43 ;  /* 0x0000002b23277221 */ /* 0x000fca0000000000 */
[----:B------:R-:W-:-:S07]  /*74e0*/  MOV R44, R39 ;  /* 0x00000027002c7202 */ /* 0x000fce0000000f00 */
[----:B------:R-:W-:Y:S05]  /*74f0*/  WARPSYNC.COLLECTIVE R24, `(.L_x_82) ;  /* 0x0000000018087348 */ /* 0x000fea0003c00000 */
[----:B------:R0:W1:Y:S02]  /*7500*/  SHFL.BFLY P0, R43, R44, R37, R25 ;  /* 0x0c0000252c2b7389 */ /* 0x0000640000000019 */
[----:B01----:R-:W-:Y:S05]  /*7510*/  ENDCOLLECTIVE ;  /* 0x000000000000791b */ /* 0x003fea0003800000 */
.L_x_82:
[----:B------:R-:W-:Y:S02]  /*7520*/  HFMA2 R37, -RZ, RZ, 0, 1.1920928955078125e-07 ;  /* 0x00000002ff257431 */ /* 0x000fe400000001ff */
[----:B------:R-:W-:-:S05]  /*7530*/  FADD R45, R39, R43 ;  /* 0x0000002b272d7221 */ /* 0x000fca0000000000 */
[----:B------:R-:W-:-:S07]  /*7540*/  MOV R44, R45 ;  /* 0x0000002d002c7202 */ /* 0x000fce0000000f00 */
[----:B------:R-:W-:Y:S05]  /*7550*/  WARPSYNC.COLLECTIVE R24, `(.L_x_83) ;  /* 0x0000000018087348 */ /* 0x000fea0003c00000 */
[----:B------:R0:W1:Y:S02]  /*7560*/  SHFL.BFLY P0, R43, R44, R37, R25 ;  /* 0x0c0000252c2b7389 */ /* 0x0000640000000019 */
[----:B01----:R-:W-:Y:S05]  /*7570*/  ENDCOLLECTIVE ;  /* 0x000000000000791b */ /* 0x003fea0003800000 */
.L_x_83:
[----:B------:R-:W-:Y:S02]  /*7580*/  HFMA2 R37, -RZ, RZ, 0, 5.9604644775390625e-08 ;  /* 0x00000001ff257431 */ /* 0x000fe400000001ff */
[----:B------:R-:W-:-:S05]  /*7590*/  FADD R38, R45, R43 ;  /* 0x0000002b2d267221 */ /* 0x000fca0000000000 */
[----:B------:R-:W-:-:S07]  /*75a0*/  MOV R44, R38 ;  /* 0x00000026002c7202 */ /* 0x000fce0000000f00 */
[----:B------:R-:W-:Y:S05]  /*75b0*/  WARPSYNC.COLLECTIVE R24, `(.L_x_84) ;  /* 0x0000000018087348 */ /* 0x000fea0003c00000 */
[----:B------:R0:W1:Y:S02]  /*75c0*/  SHFL.BFLY P0, R43, R44, R37, R25 ;  /* 0x0c0000252c2b7389 */ /* 0x0000640000000019 */
[----:B01----:R-:W-:Y:S05]  /*75d0*/  ENDCOLLECTIVE ;  /* 0x000000000000791b */ /* 0x003fea0003800000 */
.L_x_84:
[----:B------:R-:W-:Y:S05]  /*75e0*/  BRA `(.L_x_85) ;  /* 0xffffffc400d87947 */ /* 0x000fea000383ffff */
        .weak           $__internal_0_$__cuda_sm3x_div_rn_noftz_f32_slowpath
        .type           $__internal_0_$__cuda_sm3x_div_rn_noftz_f32_slowpath,@function
        .size           $__internal_0_$__cuda_sm3x_div_rn_noftz_f32_slowpath,(.L_x_98 - $__internal_0_$__cuda_sm3x_div_rn_noftz_f32_slowpath)
$__internal_0_$__cuda_sm3x_div_rn_noftz_f32_slowpath:
[----:B------:R-:W-:Y:S01]  /*75f0*/  SHF.R.U32.HI R9, RZ, 0x17, R0 ;  /* 0x00000017ff097819 */ /* 0x000fe20000011600 */
[----:B------:R-:W-:Y:S01]  /*7600*/  BSSY.RECONVERGENT B1, `(.L_x_86) ;  /* 0x0000062000017945 */ /* 0x000fe20003800200 */
[----:B------:R-:W-:Y:S02]  /*7610*/  SHF.R.U32.HI R3, RZ, 0x17, R27 ;  /* 0x00000017ff037819 */ /* 0x000fe4000001161b */
[----:B------:R-:W-:Y:S02]  /*7620*/  LOP3.LUT R15, R9, 0xff, RZ, 0xc0, !PT ;  /* 0x000000ff090f7812 */ /* 0x000fe400078ec0ff */
[----:B------:R-:W-:Y:S02]  /*7630*/  LOP3.LUT R10, R3, 0xff, RZ, 0xc0, !PT ;  /* 0x000000ff030a7812 */ /* 0x000fe400078ec0ff */
[----:B------:R-:W-:Y:S02]  /*7640*/  IADD3 R11, PT, PT, R15, -0x1, RZ ;  /* 0xffffffff0f0b7810 */ /* 0x000fe40007ffe0ff */
[----:B------:R-:W-:-:S02]  /*7650*/  IADD3 R9, PT, PT, R10, -0x1, RZ ;  /* 0xffffffff0a097810 */ /* 0x000fc40007ffe0ff */
[----:B------:R-:W-:-:S04]  /*7660*/  ISETP.GT.U32.AND P0, PT, R11, 0xfd, PT ;  /* 0x000000fd0b00780c */ /* 0x000fc80003f04070 */
[----:B------:R-:W-:-:S13]  /*7670*/  ISETP.GT.U32.OR P0, PT, R9, 0xfd, P0 ;  /* 0x000000fd0900780c */ /* 0x000fda0000704470 */
[----:B------:R-:W-:Y:S01]  /*7680*/  @!P0 MOV R3, RZ ;  /* 0x000000ff00038202 */ /* 0x000fe20000000f00 */
[----:B------:R-:W-:Y:S06]  /*7690*/  @!P0 BRA `(.L_x_87) ;  /* 0x00000000005c8947 */ /* 0x000fec0003800000 */
[----:B------:R-:W-:Y:S02]  /*76a0*/  FSETP.GTU.FTZ.AND P0, PT, |R27|, +INF , PT ;  /* 0x7f8000001b00780b */ /* 0x000fe40003f1c200 */
[----:B------:R-:W-:-:S04]  /*76b0*/  FSETP.GTU.FTZ.AND P1, PT, |R0|, +INF , PT ;  /* 0x7f8000000000780b */ /* 0x000fc80003f3c200 */
[----:B------:R-:W-:-:S13]  /*76c0*/  PLOP3.LUT P0, PT, P0, P1, PT, 0xf8, 0x8f ;  /* 0x00000000008f781c */ /* 0x000fda0000703f70 */
[----:B------:R-:W-:Y:S05]  /*76d0*/  @P0 BRA `(.L_x_88) ;  /* 0x00000004004c0947 */ /* 0x000fea0003800000 */
[----:B------:R-:W-:-:S13]  /*76e0*/  LOP3.LUT P0, RZ, R0, 0x7fffffff, R27, 0xc8, !PT ;  /* 0x7fffffff00ff7812 */ /* 0x000fda000780c81b */
[----:B------:R-:W-:Y:S05]  /*76f0*/  @!P0 BRA `(.L_x_89) ;  /* 0x00000004003c8947 */ /* 0x000fea0003800000 */
[C---:B------:R-:W-:Y:S02]  /*7700*/  FSETP.NEU.FTZ.AND P1, PT, |R27|.reuse, +INF , PT ;  /* 0x7f8000001b00780b */ /* 0x040fe40003f3d200 */
[----:B------:R-:W-:Y:S02]  /*7710*/  FSETP.NEU.FTZ.AND P3, PT, |R0|, +INF , PT ;  /* 0x7f8000000000780b */ /* 0x000fe40003f7d200 */
[----:B------:R-:W-:-:S11]  /*7720*/  FSETP.NEU.FTZ.AND P0, PT, |R27|, +INF , PT ;  /* 0x7f8000001b00780b */ /* 0x000fd60003f1d200 */
[----:B------:R-:W-:Y:S05]  /*7730*/  @!P3 BRA !P1, `(.L_x_89) ;  /* 0x00000004002cb947 */ /* 0x000fea0004800000 */
[----:B------:R-:W-:-:S04]  /*7740*/  LOP3.LUT P1, RZ, R27, 0x7fffffff, RZ, 0xc0, !PT ;  /* 0x7fffffff1bff7812 */ /* 0x000fc8000782c0ff */
[----:B------:R-:W-:-:S13]  /*7750*/  PLOP3.LUT P1, PT, P3, P1, PT, 0x2f, 0xf2 ;  /* 0x0000000000f2781c */ /* 0x000fda0001f22577 */
[----:B------:R-:W-:Y:S05]  /*7760*/  @P1 BRA `(.L_x_90) ;  /* 0x0000000400181947 */ /* 0x000fea0003800000 */
[----:B------:R-:W-:-:S04]  /*7770*/  LOP3.LUT P1, RZ, R0, 0x7fffffff, RZ, 0xc0, !PT ;  /* 0x7fffffff00ff7812 */ /* 0x000fc8000782c0ff */
[----:B------:R-:W-:-:S13]  /*7780*/  PLOP3.LUT P0, PT, P0, P1, PT, 0x2f, 0xf2 ;  /* 0x0000000000f2781c */ /* 0x000fda0000702577 */
[----:B------:R-:W-:Y:S05]  /*7790*/  @P0 BRA `(.L_x_91) ;  /* 0x0000000400000947 */ /* 0x000fea0003800000 */
[----:B------:R-:W-:Y:S02]  /*77a0*/  ISETP.GE.AND P0, PT, R9, RZ, PT ;  /* 0x000000ff0900720c */ /* 0x000fe40003f06270 */
[----:B------:R-:W-:-:S11]  /*77b0*/  ISETP.GE.AND P1, PT, R11, RZ, PT ;  /* 0x000000ff0b00720c */ /* 0x000fd60003f26270 */
[----:B------:R-:W-:Y:S01]  /*77c0*/  @P0 MOV R3, RZ ;  /* 0x000000ff00030202 */ /* 0x000fe20000000f00 */
[----:B------:R-:W-:Y:S02]  /*77d0*/  @!P0 IMAD.MOV.U32 R3, RZ, RZ, -0x40 ;  /* 0xffffffc0ff038424 */ /* 0x000fe400078e00ff */
[----:B------:R-:W-:Y:S01]  /*77e0*/  @!P0 FFMA R27, R27, 1.84467440737095516160e+19, RZ ;  /* 0x5f8000001b1b8823 */ /* 0x000fe200000000ff */
[----:B------:R-:W-:Y:S02]  /*77f0*/  @!P1 FFMA R0, R0, 1.84467440737095516160e+19, RZ ;  /* 0x5f80000000009823 */ /* 0x000fe400000000ff */
[----:B------:R-:W-:-:S07]  /*7800*/  @!P1 IADD3 R3, PT, PT, R3, 0x40, RZ ;  /* 0x0000004003039810 */ /* 0x000fce0007ffe0ff */
.L_x_87:
[----:B------:R-:W-:Y:S01]  /*7810*/  LEA R9, R15, 0xc0800000, 0x17 ;  /* 0xc08000000f097811 */ /* 0x000fe200078eb8ff */
[----:B------:R-:W-:Y:S01]  /*7820*/  BSSY.RECONVERGENT B2, `(.L_x_92) ;  /* 0x0000036000027945 */ /* 0x000fe20003800200 */
[----:B------:R-:W-:Y:S02]  /*7830*/  IADD3 R10, PT, PT, R10, -0x7f, RZ ;  /* 0xffffff810a0a7810 */ /* 0x000fe40007ffe0ff */
[----:B------:R-:W-:-:S03]  /*7840*/  IADD3 R9, PT, PT, -R9, R0, RZ ;  /* 0x0000000009097210 */ /* 0x000fc60007ffe1ff */
[C---:B------:R-:W-:Y:S01]  /*7850*/  IMAD R0, R10.reuse, -0x800000, R27 ;  /* 0xff8000000a007824 */ /* 0x040fe200078e021b */
[----:B------:R-:W0:Y:S01]  /*7860*/  MUFU.RCP R11, R9 ;  /* 0x00000009000b7308 */ /* 0x000e220000001000 */
[----:B------:R-:W-:Y:S01]  /*7870*/  FADD.FTZ R13, -R9, -RZ ;  /* 0x800000ff090d7221 */ /* 0x000fe20000010100 */
[----:B------:R-:W-:-:S04]  /*7880*/  IADD3 R10, PT, PT, R10, 0x7f, -R15 ;  /* 0x0000007f0a0a7810 */ /* 0x000fc80007ffe80f */
[----:B------:R-:W-:Y:S01]  /*7890*/  IADD3 R10, PT, PT, R10, R3, RZ ;  /* 0x000000030a0a7210 */ /* 0x000fe20007ffe0ff */
[----:B0-----:R-:W-:-:S04]  /*78a0*/  FFMA R12, R11, R13, 1 ;  /* 0x3f8000000b0c7423 */ /* 0x001fc8000000000d */
[----:B------:R-:W-:-:S04]  /*78b0*/  FFMA R14, R11, R12, R11 ;  /* 0x0000000c0b0e7223 */ /* 0x000fc8000000000b */
[----:B------:R-:W-:-:S04]  /*78c0*/  FFMA R11, R0, R14, RZ ;  /* 0x0000000e000b7223 */ /* 0x000fc800000000ff */
[----:B------:R-:W-:-:S04]  /*78d0*/  FFMA R12, R13, R11, R0 ;  /* 0x0000000b0d0c7223 */ /* 0x000fc80000000000 */
[----:B------:R-:W-:-:S04]  /*78e0*/  FFMA R17, R14, R12, R11 ;  /* 0x0000000c0e117223 */ /* 0x000fc8000000000b */
[----:B------:R-:W-:-:S04]  /*78f0*/  FFMA R12, R13, R17, R0 ;  /* 0x000000110d0c7223 */ /* 0x000fc80000000000 */
[----:B------:R-:W-:-:S05]  /*7900*/  FFMA R11, R14, R12, R17 ;  /* 0x0000000c0e0b7223 */ /* 0x000fca0000000011 */
[----:B------:R-:W-:-:S04]  /*7910*/  SHF.R.U32.HI R0, RZ, 0x17, R11 ;  /* 0x00000017ff007819 */ /* 0x000fc8000001160b */
[----:B------:R-:W-:-:S04]  /*7920*/  LOP3.LUT R0, R0, 0xff, RZ, 0xc0, !PT ;  /* 0x000000ff00007812 */ /* 0x000fc800078ec0ff */
[----:B------:R-:W-:-:S04]  /*7930*/  IADD3 R13, PT, PT, R0, R10, RZ ;  /* 0x0000000a000d7210 */ /* 0x000fc80007ffe0ff */
[----:B------:R-:W-:-:S04]  /*7940*/  IADD3 R0, PT, PT, R13, -0x1, RZ ;  /* 0xffffffff0d007810 */ /* 0x000fc80007ffe0ff */
[----:B------:R-:W-:-:S13]  /*7950*/  ISETP.GE.U32.AND P0, PT, R0, 0xfe, PT ;  /* 0x000000fe0000780c */ /* 0x000fda0003f06070 */
[----:B------:R-:W-:Y:S05]  /*7960*/  @!P0 BRA `(.L_x_93) ;  /* 0x0000000000808947 */ /* 0x000fea0003800000 */
[----:B------:R-:W-:-:S13]  /*7970*/  ISETP.GT.AND P0, PT, R13, 0xfe, PT ;  /* 0x000000fe0d00780c */ /* 0x000fda0003f04270 */
[----:B------:R-:W-:Y:S05]  /*7980*/  @P0 BRA `(.L_x_94) ;  /* 0x00000000006c0947 */ /* 0x000fea0003800000 */
[----:B------:R-:W-:-:S13]  /*7990*/  ISETP.GE.AND P0, PT, R13, 0x1, PT ;  /* 0x000000010d00780c */ /* 0x000fda0003f06270 */
[----:B------:R-:W-:Y:S05]  /*79a0*/  @P0 BRA `(.L_x_95) ;  /* 0x0000000000740947 */ /* 0x000fea0003800000 */
[----:B------:R-:W-:Y:S02]  /*79b0*/  ISETP.GE.AND P0, PT, R13, -0x18, PT ;  /* 0xffffffe80d00780c */ /* 0x000fe40003f06270 */
[----:B------:R-:W-:-:S11]  /*79c0*/  LOP3.LUT R11, R11, 0x80000000, RZ, 0xc0, !PT ;  /* 0x800000000b0b7812 */ /* 0x000fd600078ec0ff */
[----:B------:R-:W-:Y:S05]  /*79d0*/  @!P0 BRA `(.L_x_95) ;  /* 0x0000000000688947 */ /* 0x000fea0003800000 */
[CCC-:B------:R-:W-:Y:S01]  /*79e0*/  FFMA.RZ R0, R14.reuse, R12.reuse, R17.reuse ;  /* 0x0000000c0e007223 */ /* 0x1c0fe2000000c011 */
[C---:B------:R-:W-:Y:S01]  /*79f0*/  IADD3 R10, PT, PT, R13.reuse, 0x20, RZ ;  /* 0x000000200d0a7810 */ /* 0x040fe20007ffe0ff */
[-CC-:B------:R-:W-:Y:S01]  /*7a00*/  FFMA.RM R3, R14, R12.reuse, R17.reuse ;  /* 0x0000000c0e037223 */ /* 0x180fe20000004011 */
[C---:B------:R-:W-:Y:S02]  /*7a10*/  ISETP.NE.AND P3, PT, R13.reuse, RZ, PT ;  /* 0x000000ff0d00720c */ /* 0x040fe40003f65270 */
[----:B------:R-:W-:Y:S01]  /*7a20*/  LOP3.LUT R9, R0, 0x7fffff, RZ, 0xc0, !PT ;  /* 0x007fffff00097812 */ /* 0x000fe200078ec0ff */
[----:B------:R-:W-:Y:S01]  /*7a30*/  FFMA.RP R0, R14, R12, R17 ;  /* 0x0000000c0e007223 */ /* 0x000fe20000008011 */
[----:B------:R-:W-:Y:S02]  /*7a40*/  ISETP.NE.AND P1, PT, R13, RZ, PT ;  /* 0x000000ff0d00720c */ /* 0x000fe40003f25270 */
[----:B------:R-:W-:Y:S02]  /*7a50*/  LOP3.LUT R9, R9, 0x800000, RZ, 0xfc, !PT ;  /* 0x0080000009097812 */ /* 0x000fe400078efcff */
[----:B------:R-:W-:-:S02]  /*7a60*/  IADD3 R12, PT, PT, -R13, RZ, RZ ;  /* 0x000000ff0d0c7210 */ /* 0x000fc40007ffe1ff */
[----:B------:R-:W-:Y:S02]  /*7a70*/  SHF.L.U32 R10, R9, R10, RZ ;  /* 0x0000000a090a7219 */ /* 0x000fe400000006ff */
[----:B------:R-:W-:Y:S02]  /*7a80*/  FSETP.NEU.FTZ.AND P0, PT, R0, R3, PT ;  /* 0x000000030000720b */ /* 0x000fe40003f1d000 */
[----:B------:R-:W-:Y:S02]  /*7a90*/  SEL R0, R12, RZ, P3 ;  /* 0x000000ff0c007207 */ /* 0x000fe40001800000 */
[----:B------:R-:W-:Y:S02]  /*7aa0*/  ISETP.NE.AND P1, PT, R10, RZ, P1 ;  /* 0x000000ff0a00720c */ /* 0x000fe40000f25270 */
[----:B------:R-:W-:Y:S02]  /*7ab0*/  SHF.R.U32.HI R0, RZ, R0, R9 ;  /* 0x00000000ff007219 */ /* 0x000fe40000011609 */
[----:B------:R-:W-:-:S02]  /*7ac0*/  PLOP3.LUT P0, PT, P0, P1, PT, 0xf8, 0x8f ;  /* 0x00000000008f781c */ /* 0x000fc40000703f70 */
[----:B------:R-:W-:Y:S02]  /*7ad0*/  SHF.R.U32.HI R10, RZ, 0x1, R0 ;  /* 0x00000001ff0a7819 */ /* 0x000fe40000011600 */
[----:B------:R-:W-:-:S04]  /*7ae0*/  SEL R3, RZ, 0x1, !P0 ;  /* 0x00000001ff037807 */ /* 0x000fc80004000000 */
[----:B------:R-:W-:-:S04]  /*7af0*/  LOP3.LUT R3, R3, 0x1, R10, 0xf8, !PT ;  /* 0x0000000103037812 */ /* 0x000fc800078ef80a */
[----:B------:R-:W-:-:S04]  /*7b00*/  LOP3.LUT R3, R3, R0, RZ, 0xc0, !PT ;  /* 0x0000000003037212 */ /* 0x000fc800078ec0ff */
[----:B------:R-:W-:-:S04]  /*7b10*/  IADD3 R10, PT, PT, R10, R3, RZ ;  /* 0x000000030a0a7210 */ /* 0x000fc80007ffe0ff */
[----:B------:R-:W-:Y:S01]  /*7b20*/  LOP3.LUT R11, R10, R11, RZ, 0xfc, !PT ;  /* 0x0000000b0a0b7212 */ /* 0x000fe200078efcff */
[----:B------:R-:W-:Y:S06]  /*7b30*/  BRA `(.L_x_95) ;  /* 0x0000000000107947 */ /* 0x000fec0003800000 */
.L_x_94:
[----:B------:R-:W-:-:S04]  /*7b40*/  LOP3.LUT R11, R11, 0x80000000, RZ, 0xc0, !PT ;  /* 0x800000000b0b7812 */ /* 0x000fc800078ec0ff */
[----:B------:R-:W-:Y:S01]  /*7b50*/  LOP3.LUT R11, R11, 0x7f800000, RZ, 0xfc, !PT ;  /* 0x7f8000000b0b7812 */ /* 0x000fe200078efcff */
[----:B------:R-:W-:Y:S06]  /*7b60*/  BRA `(.L_x_95) ;  /* 0x0000000000047947 */ /* 0x000fec0003800000 */
.L_x_93:
[----:B------:R-:W-:-:S07]  /*7b70*/  LEA R11, R10, R11, 0x17 ;  /* 0x0000000b0a0b7211 */ /* 0x000fce00078eb8ff */
.L_x_95:
[----:B------:R-:W-:Y:S05]  /*7b80*/  BSYNC.RECONVERGENT B2 ;  /* 0x0000000000027941 */ /* 0x000fea0003800200 */
.L_x_92:
[----:B------:R-:W-:Y:S05]  /*7b90*/  BRA `(.L_x_96) ;  /* 0x0000000000207947 */ /* 0x000fea0003800000 */
.L_x_91:
[----:B------:R-:W-:-:S04]  /*7ba0*/  LOP3.LUT R0, R0, 0x80000000, R27, 0x48, !PT ;  /* 0x8000000000007812 */ /* 0x000fc800078e481b */
[----:B------:R-:W-:Y:S01]  /*7bb0*/  LOP3.LUT R11, R0, 0x7f800000, RZ, 0xfc, !PT ;  /* 0x7f800000000b7812 */ /* 0x000fe200078efcff */
[----:B------:R-:W-:Y:S06]  /*7bc0*/  BRA `(.L_x_96) ;  /* 0x0000000000147947 */ /* 0x000fec0003800000 */
.L_x_90:
[----:B------:R-:W-:Y:S01]  /*7bd0*/  LOP3.LUT R11, R0, 0x80000000, R27, 0x48, !PT ;  /* 0x80000000000b7812 */ /* 0x000fe200078e481b */
[----:B------:R-:W-:Y:S06]  /*7be0*/  BRA `(.L_x_96) ;  /* 0x00000000000c7947 */ /* 0x000fec0003800000 */
.L_x_89:
[----:B------:R-:W0:Y:S01]  /*7bf0*/  MUFU.RSQ R11, -QNAN ;  /* 0xffc00000000b7908 */ /* 0x000e220000001400 */
[----:B------:R-:W-:Y:S05]  /*7c00*/  BRA `(.L_x_96) ;  /* 0x0000000000047947 */ /* 0x000fea0003800000 */
.L_x_88:
[----:B------:R-:W-:-:S07]  /*7c10*/  FADD.FTZ R11, R27, R0 ;  /* 0x000000001b0b7221 */ /* 0x000fce0000010000 */
.L_x_96:
[----:B------:R-:W-:Y:S05]  /*7c20*/  BSYNC.RECONVERGENT B1 ;  /* 0x0000000000017941 */ /* 0x000fea0003800200 */
.L_x_86:
[----:B------:R-:W-:-:S04]  /*7c30*/  HFMA2 R9, -RZ, RZ, 0, 0 ;  /* 0x00000000ff097431 */ /* 0x000fc800000001ff */
[----:B0-----:R-:W-:Y:S05]  /*7c40*/  RET.REL.NODEC R8 `(_Z29flashattn_2warp_iA_kpad_ehalfILi16ELi16ELi4ELi32EEvPK6__halfS2_S2_Pfiif) ;  /* 0xffffff8008ec7950 */ /* 0x001fea0003c3ffff */
.L_x_97:
[----:B------:R-:W-:-:S00]  /*7c50*/  BRA `(.L_x_97) ;  /* 0xfffffffc00fc7947 */ /* 0x000fc0000383ffff */
[----:B------:R-:W-:-:S00]  /*7c60*/  NOP ;  /* 0x0000000000007918 */ /* 0x000fc00000000000 */
        /* <DEDUP_REMOVED lines=9> */
.L_x_98:


//--------------------- .nv.shared._Z29flashattn_2warp_iA_kpad_ehalfILi16ELi16ELi4ELi32EEvPK6__halfS2_S2_Pfiif --------------------------
	.section	.nv.shared._Z29flashattn_2warp_iA_kpad_ehalfILi16ELi16ELi4ELi32EEvPK6__halfS2_S2_Pfiif,"aw",@nobits
	.sectionflags	@""
	.align	16
	.zero		1024


//--------------------- .nv.shared.reserved.0     --------------------------
	.section	.nv.shared.reserved.0,"aw",@nobits
	.weak		__nv_reservedSMEM_offset_0_alias
	.size		__nv_reservedSMEM_offset_0_alias, 0, 64
	.other		__nv_reservedSMEM_offset_0_alias,@"STO_CUDA_RESERVED_SHARED STV_DEFAULT"
__nv_reservedSMEM_offset_0_alias:
	.zero		0
	.zero		64


//--------------------- .nv.constant0._Z29flashattn_2warp_iA_kpad_ehalfILi16ELi16ELi4ELi32EEvPK6__halfS2_S2_Pfiif --------------------------
	.section	.nv.constant0._Z29flashattn_2warp_iA_kpad_ehalfILi16ELi16ELi4ELi32EEvPK6__halfS2_S2_Pfiif,"a",@progbits
	.sectionflags	@""
	.align	4
.nv.constant0._Z29flashattn_2warp_iA_kpad_ehalfILi16ELi16ELi4ELi32EEvPK6__halfS2_S2_Pfiif:
	.zero		940


//--------------------- SYMBOLS --------------------------

	.type		.nv.reservedSmem.offset0,@object
	.size		.nv.reservedSmem.offset0,0x4
	.type		.nv.reservedSmem.cap,@object
	.size		.nv.reservedSmem.cap,0x4
